//
// Generated by NVIDIA NVVM Compiler
//
// Compiler Build ID: CL-36424714
// Cuda compilation tools, release 13.0, V13.0.88
// Based on NVVM 20.0.0
//

.version 9.0
.target sm_100
.address_size 64

	// .globl	_ZN8pygpukit3ops10w8a16_gemm23w8a16_gemm_kernel_fp8tcEPK13__nv_bfloat16PKhS4_PS2_iiii
// _ZZN8pygpukit3ops10w8a16_gemm23w8a16_gemm_kernel_fp8tcEPK13__nv_bfloat16PKhS4_PS2_iiiiE3smA has been demoted
// _ZZN8pygpukit3ops10w8a16_gemm23w8a16_gemm_kernel_fp8tcEPK13__nv_bfloat16PKhS4_PS2_iiiiE3smB has been demoted
// _ZZN8pygpukit3ops10w8a16_gemm23w8a16_gemm_kernel_fp8tcEPK13__nv_bfloat16PKhS4_PS2_iiiiE7smScale has been demoted

.visible .entry _ZN8pygpukit3ops10w8a16_gemm23w8a16_gemm_kernel_fp8tcEPK13__nv_bfloat16PKhS4_PS2_iiii(
	.param .u64 .ptr .align 1 _ZN8pygpukit3ops10w8a16_gemm23w8a16_gemm_kernel_fp8tcEPK13__nv_bfloat16PKhS4_PS2_iiii_param_0,
	.param .u64 .ptr .align 1 _ZN8pygpukit3ops10w8a16_gemm23w8a16_gemm_kernel_fp8tcEPK13__nv_bfloat16PKhS4_PS2_iiii_param_1,
	.param .u64 .ptr .align 1 _ZN8pygpukit3ops10w8a16_gemm23w8a16_gemm_kernel_fp8tcEPK13__nv_bfloat16PKhS4_PS2_iiii_param_2,
	.param .u64 .ptr .align 1 _ZN8pygpukit3ops10w8a16_gemm23w8a16_gemm_kernel_fp8tcEPK13__nv_bfloat16PKhS4_PS2_iiii_param_3,
	.param .u32 _ZN8pygpukit3ops10w8a16_gemm23w8a16_gemm_kernel_fp8tcEPK13__nv_bfloat16PKhS4_PS2_iiii_param_4,
	.param .u32 _ZN8pygpukit3ops10w8a16_gemm23w8a16_gemm_kernel_fp8tcEPK13__nv_bfloat16PKhS4_PS2_iiii_param_5,
	.param .u32 _ZN8pygpukit3ops10w8a16_gemm23w8a16_gemm_kernel_fp8tcEPK13__nv_bfloat16PKhS4_PS2_iiii_param_6,
	.param .u32 _ZN8pygpukit3ops10w8a16_gemm23w8a16_gemm_kernel_fp8tcEPK13__nv_bfloat16PKhS4_PS2_iiii_param_7
)
.maxntid 256
.minnctapersm 2
{
	.reg .pred 	%p<480>;
	.reg .b16 	%rs<739>;
	.reg .b32 	%r<1556>;
	.reg .b32 	%f<774>;
	.reg .b64 	%rd<74>;
	// demoted variable
	.shared .align 1 .b8 _ZZN8pygpukit3ops10w8a16_gemm23w8a16_gemm_kernel_fp8tcEPK13__nv_bfloat16PKhS4_PS2_iiiiE3smA[20480];
	// demoted variable
	.shared .align 1 .b8 _ZZN8pygpukit3ops10w8a16_gemm23w8a16_gemm_kernel_fp8tcEPK13__nv_bfloat16PKhS4_PS2_iiiiE3smB[20480];
	// demoted variable
	.shared .align 4 .b8 _ZZN8pygpukit3ops10w8a16_gemm23w8a16_gemm_kernel_fp8tcEPK13__nv_bfloat16PKhS4_PS2_iiiiE7smScale[8];
	ld.param.u64 	%rd14, [_ZN8pygpukit3ops10w8a16_gemm23w8a16_gemm_kernel_fp8tcEPK13__nv_bfloat16PKhS4_PS2_iiii_param_0];
	ld.param.u64 	%rd15, [_ZN8pygpukit3ops10w8a16_gemm23w8a16_gemm_kernel_fp8tcEPK13__nv_bfloat16PKhS4_PS2_iiii_param_1];
	ld.param.u64 	%rd16, [_ZN8pygpukit3ops10w8a16_gemm23w8a16_gemm_kernel_fp8tcEPK13__nv_bfloat16PKhS4_PS2_iiii_param_2];
	ld.param.u64 	%rd17, [_ZN8pygpukit3ops10w8a16_gemm23w8a16_gemm_kernel_fp8tcEPK13__nv_bfloat16PKhS4_PS2_iiii_param_3];
	ld.param.u32 	%r293, [_ZN8pygpukit3ops10w8a16_gemm23w8a16_gemm_kernel_fp8tcEPK13__nv_bfloat16PKhS4_PS2_iiii_param_4];
	ld.param.u32 	%r294, [_ZN8pygpukit3ops10w8a16_gemm23w8a16_gemm_kernel_fp8tcEPK13__nv_bfloat16PKhS4_PS2_iiii_param_5];
	ld.param.u32 	%r297, [_ZN8pygpukit3ops10w8a16_gemm23w8a16_gemm_kernel_fp8tcEPK13__nv_bfloat16PKhS4_PS2_iiii_param_6];
	ld.param.u32 	%r296, [_ZN8pygpukit3ops10w8a16_gemm23w8a16_gemm_kernel_fp8tcEPK13__nv_bfloat16PKhS4_PS2_iiii_param_7];
	cvta.to.global.u64 	%rd1, %rd14;
	cvta.to.global.u64 	%rd2, %rd17;
	cvta.to.global.u64 	%rd3, %rd16;
	cvta.to.global.u64 	%rd4, %rd15;
	mov.u32 	%r298, %tid.x;
	mov.u32 	%r299, %ctaid.y;
	shl.b32 	%r2, %r299, 7;
	mov.u32 	%r300, %ctaid.x;
	shl.b32 	%r3, %r300, 7;
	shr.u32 	%r301, %r298, 1;
	and.b32  	%r4, %r301, 96;
	shl.b32 	%r302, %r298, 1;
	and.b32  	%r5, %r302, 64;
	shr.s32 	%r303, %r297, 31;
	shr.u32 	%r304, %r303, 26;
	add.s32 	%r305, %r297, %r304;
	shr.s32 	%r6, %r305, 6;
	shr.u32 	%r1552, %r298, 2;
	and.b32  	%r8, %r1552, 7;
	and.b32  	%r9, %r298, 3;
	shr.u32 	%r10, %r298, 3;
	shl.b32 	%r306, %r298, 3;
	and.b32  	%r11, %r306, 56;
	or.b32  	%r12, %r11, 7;
	setp.ge.s32 	%p1, %r12, %r297;
	or.b32  	%r13, %r10, %r2;
	setp.ge.s32 	%p2, %r13, %r293;
	mov.u32 	%r307, _ZZN8pygpukit3ops10w8a16_gemm23w8a16_gemm_kernel_fp8tcEPK13__nv_bfloat16PKhS4_PS2_iiiiE3smA;
	mad.lo.s32 	%r308, %r10, 80, %r307;
	add.s32 	%r14, %r308, %r11;
	or.pred  	%p3, %p2, %p1;
	@%p3 bra 	$L__BB0_74;
	mad.lo.s32 	%r309, %r13, %r297, %r11;
	mul.wide.u32 	%rd18, %r309, 2;
	add.s64 	%rd19, %rd1, %rd18;
	ld.global.nc.v4.u32 	{%r310, %r15, %r16, %r17}, [%rd19];
	mov.b32 	{%rs417, %rs1}, %r310;
	// begin inline asm
	{ cvt.f32.bf16 %f194, %rs417;}

	// end inline asm
	mov.b32 	%r311, %f194;
	shr.u32 	%r312, %r311, 24;
	and.b32  	%r18, %r312, 128;
	shr.u32 	%r313, %r311, 23;
	and.b32  	%r19, %r313, 255;
	and.b32  	%r20, %r311, 8388607;
	setp.ne.s32 	%p4, %r19, 0;
	@%p4 bra 	$L__BB0_3;
	cvt.u16.u32 	%rs675, %r18;
	bra.uni 	$L__BB0_10;
$L__BB0_3:
	setp.gt.u32 	%p5, %r19, 120;
	@%p5 bra 	$L__BB0_7;
	setp.gt.u32 	%p7, %r19, 116;
	@%p7 bra 	$L__BB0_6;
	cvt.u16.u32 	%rs675, %r18;
	bra.uni 	$L__BB0_10;
$L__BB0_6:
	or.b32  	%r319, %r20, 8388608;
	sub.s32 	%r320, 141, %r19;
	shr.u32 	%r321, %r319, %r320;
	or.b32  	%r322, %r321, %r18;
	cvt.u16.u32 	%rs675, %r322;
	bra.uni 	$L__BB0_10;
$L__BB0_7:
	setp.lt.u32 	%p6, %r19, 135;
	@%p6 bra 	$L__BB0_9;
	cvt.u16.u32 	%rs418, %r18;
	or.b16  	%rs675, %rs418, 126;
	bra.uni 	$L__BB0_10;
$L__BB0_9:
	shr.u32 	%r314, %r20, 20;
	shl.b32 	%r315, %r19, 3;
	or.b32  	%r316, %r315, %r314;
	add.s32 	%r317, %r316, 64;
	or.b32  	%r318, %r317, %r18;
	cvt.u16.u32 	%rs675, %r318;
$L__BB0_10:
	st.shared.u8 	[%r14], %rs675;
	// begin inline asm
	{ cvt.f32.bf16 %f195, %rs1;}

	// end inline asm
	mov.b32 	%r323, %f195;
	shr.u32 	%r324, %r323, 24;
	and.b32  	%r21, %r324, 128;
	shr.u32 	%r325, %r323, 23;
	and.b32  	%r22, %r325, 255;
	and.b32  	%r23, %r323, 8388607;
	setp.eq.s32 	%p8, %r22, 0;
	@%p8 bra 	$L__BB0_18;
	setp.lt.u32 	%p9, %r22, 121;
	@%p9 bra 	$L__BB0_15;
	setp.gt.u32 	%p10, %r22, 134;
	@%p10 bra 	$L__BB0_14;
	shr.u32 	%r326, %r23, 20;
	shl.b32 	%r327, %r22, 3;
	or.b32  	%r328, %r327, %r326;
	add.s32 	%r329, %r328, 64;
	or.b32  	%r330, %r329, %r21;
	cvt.u16.u32 	%rs676, %r330;
	bra.uni 	$L__BB0_19;
$L__BB0_14:
	cvt.u16.u32 	%rs420, %r21;
	or.b16  	%rs676, %rs420, 126;
	bra.uni 	$L__BB0_19;
$L__BB0_15:
	setp.lt.u32 	%p11, %r22, 117;
	@%p11 bra 	$L__BB0_17;
	or.b32  	%r331, %r23, 8388608;
	sub.s32 	%r332, 141, %r22;
	shr.u32 	%r333, %r331, %r332;
	or.b32  	%r334, %r333, %r21;
	cvt.u16.u32 	%rs676, %r334;
	bra.uni 	$L__BB0_19;
$L__BB0_17:
	cvt.u16.u32 	%rs676, %r21;
	bra.uni 	$L__BB0_19;
$L__BB0_18:
	cvt.u16.u32 	%rs676, %r21;
$L__BB0_19:
	st.shared.u8 	[%r14+1], %rs676;
	mov.b32 	{%rs421, %rs14}, %r15;
	// begin inline asm
	{ cvt.f32.bf16 %f196, %rs421;}

	// end inline asm
	mov.b32 	%r335, %f196;
	shr.u32 	%r336, %r335, 24;
	and.b32  	%r24, %r336, 128;
	shr.u32 	%r337, %r335, 23;
	and.b32  	%r25, %r337, 255;
	and.b32  	%r26, %r335, 8388607;
	setp.eq.s32 	%p12, %r25, 0;
	@%p12 bra 	$L__BB0_27;
	setp.lt.u32 	%p13, %r25, 121;
	@%p13 bra 	$L__BB0_24;
	setp.gt.u32 	%p14, %r25, 134;
	@%p14 bra 	$L__BB0_23;
	shr.u32 	%r338, %r26, 20;
	shl.b32 	%r339, %r25, 3;
	or.b32  	%r340, %r339, %r338;
	add.s32 	%r341, %r340, 64;
	or.b32  	%r342, %r341, %r24;
	cvt.u16.u32 	%rs677, %r342;
	bra.uni 	$L__BB0_28;
$L__BB0_23:
	cvt.u16.u32 	%rs422, %r24;
	or.b16  	%rs677, %rs422, 126;
	bra.uni 	$L__BB0_28;
$L__BB0_24:
	setp.lt.u32 	%p15, %r25, 117;
	@%p15 bra 	$L__BB0_26;
	or.b32  	%r343, %r26, 8388608;
	sub.s32 	%r344, 141, %r25;
	shr.u32 	%r345, %r343, %r344;
	or.b32  	%r346, %r345, %r24;
	cvt.u16.u32 	%rs677, %r346;
	bra.uni 	$L__BB0_28;
$L__BB0_26:
	cvt.u16.u32 	%rs677, %r24;
	bra.uni 	$L__BB0_28;
$L__BB0_27:
	cvt.u16.u32 	%rs677, %r24;
$L__BB0_28:
	st.shared.u8 	[%r14+2], %rs677;
	// begin inline asm
	{ cvt.f32.bf16 %f197, %rs14;}

	// end inline asm
	mov.b32 	%r347, %f197;
	shr.u32 	%r348, %r347, 24;
	and.b32  	%r27, %r348, 128;
	shr.u32 	%r349, %r347, 23;
	and.b32  	%r28, %r349, 255;
	and.b32  	%r29, %r347, 8388607;
	setp.eq.s32 	%p16, %r28, 0;
	@%p16 bra 	$L__BB0_36;
	setp.lt.u32 	%p17, %r28, 121;
	@%p17 bra 	$L__BB0_33;
	setp.gt.u32 	%p18, %r28, 134;
	@%p18 bra 	$L__BB0_32;
	shr.u32 	%r350, %r29, 20;
	shl.b32 	%r351, %r28, 3;
	or.b32  	%r352, %r351, %r350;
	add.s32 	%r353, %r352, 64;
	or.b32  	%r354, %r353, %r27;
	cvt.u16.u32 	%rs678, %r354;
	bra.uni 	$L__BB0_37;
$L__BB0_32:
	cvt.u16.u32 	%rs424, %r27;
	or.b16  	%rs678, %rs424, 126;
	bra.uni 	$L__BB0_37;
$L__BB0_33:
	setp.lt.u32 	%p19, %r28, 117;
	@%p19 bra 	$L__BB0_35;
	or.b32  	%r355, %r29, 8388608;
	sub.s32 	%r356, 141, %r28;
	shr.u32 	%r357, %r355, %r356;
	or.b32  	%r358, %r357, %r27;
	cvt.u16.u32 	%rs678, %r358;
	bra.uni 	$L__BB0_37;
$L__BB0_35:
	cvt.u16.u32 	%rs678, %r27;
	bra.uni 	$L__BB0_37;
$L__BB0_36:
	cvt.u16.u32 	%rs678, %r27;
$L__BB0_37:
	st.shared.u8 	[%r14+3], %rs678;
	mov.b32 	{%rs425, %rs27}, %r16;
	// begin inline asm
	{ cvt.f32.bf16 %f198, %rs425;}

	// end inline asm
	mov.b32 	%r359, %f198;
	shr.u32 	%r360, %r359, 24;
	and.b32  	%r30, %r360, 128;
	shr.u32 	%r361, %r359, 23;
	and.b32  	%r31, %r361, 255;
	and.b32  	%r32, %r359, 8388607;
	setp.eq.s32 	%p20, %r31, 0;
	@%p20 bra 	$L__BB0_45;
	setp.lt.u32 	%p21, %r31, 121;
	@%p21 bra 	$L__BB0_42;
	setp.gt.u32 	%p22, %r31, 134;
	@%p22 bra 	$L__BB0_41;
	shr.u32 	%r362, %r32, 20;
	shl.b32 	%r363, %r31, 3;
	or.b32  	%r364, %r363, %r362;
	add.s32 	%r365, %r364, 64;
	or.b32  	%r366, %r365, %r30;
	cvt.u16.u32 	%rs679, %r366;
	bra.uni 	$L__BB0_46;
$L__BB0_41:
	cvt.u16.u32 	%rs426, %r30;
	or.b16  	%rs679, %rs426, 126;
	bra.uni 	$L__BB0_46;
$L__BB0_42:
	setp.lt.u32 	%p23, %r31, 117;
	@%p23 bra 	$L__BB0_44;
	or.b32  	%r367, %r32, 8388608;
	sub.s32 	%r368, 141, %r31;
	shr.u32 	%r369, %r367, %r368;
	or.b32  	%r370, %r369, %r30;
	cvt.u16.u32 	%rs679, %r370;
	bra.uni 	$L__BB0_46;
$L__BB0_44:
	cvt.u16.u32 	%rs679, %r30;
	bra.uni 	$L__BB0_46;
$L__BB0_45:
	cvt.u16.u32 	%rs679, %r30;
$L__BB0_46:
	st.shared.u8 	[%r14+4], %rs679;
	// begin inline asm
	{ cvt.f32.bf16 %f199, %rs27;}

	// end inline asm
	mov.b32 	%r371, %f199;
	shr.u32 	%r372, %r371, 24;
	and.b32  	%r33, %r372, 128;
	shr.u32 	%r373, %r371, 23;
	and.b32  	%r34, %r373, 255;
	and.b32  	%r35, %r371, 8388607;
	setp.eq.s32 	%p24, %r34, 0;
	@%p24 bra 	$L__BB0_54;
	setp.lt.u32 	%p25, %r34, 121;
	@%p25 bra 	$L__BB0_51;
	setp.gt.u32 	%p26, %r34, 134;
	@%p26 bra 	$L__BB0_50;
	shr.u32 	%r374, %r35, 20;
	shl.b32 	%r375, %r34, 3;
	or.b32  	%r376, %r375, %r374;
	add.s32 	%r377, %r376, 64;
	or.b32  	%r378, %r377, %r33;
	cvt.u16.u32 	%rs680, %r378;
	bra.uni 	$L__BB0_55;
$L__BB0_50:
	cvt.u16.u32 	%rs428, %r33;
	or.b16  	%rs680, %rs428, 126;
	bra.uni 	$L__BB0_55;
$L__BB0_51:
	setp.lt.u32 	%p27, %r34, 117;
	@%p27 bra 	$L__BB0_53;
	or.b32  	%r379, %r35, 8388608;
	sub.s32 	%r380, 141, %r34;
	shr.u32 	%r381, %r379, %r380;
	or.b32  	%r382, %r381, %r33;
	cvt.u16.u32 	%rs680, %r382;
	bra.uni 	$L__BB0_55;
$L__BB0_53:
	cvt.u16.u32 	%rs680, %r33;
	bra.uni 	$L__BB0_55;
$L__BB0_54:
	cvt.u16.u32 	%rs680, %r33;
$L__BB0_55:
	st.shared.u8 	[%r14+5], %rs680;
	mov.b32 	{%rs429, %rs40}, %r17;
	// begin inline asm
	{ cvt.f32.bf16 %f200, %rs429;}

	// end inline asm
	mov.b32 	%r383, %f200;
	shr.u32 	%r384, %r383, 24;
	and.b32  	%r36, %r384, 128;
	shr.u32 	%r385, %r383, 23;
	and.b32  	%r37, %r385, 255;
	and.b32  	%r38, %r383, 8388607;
	setp.eq.s32 	%p28, %r37, 0;
	@%p28 bra 	$L__BB0_63;
	setp.lt.u32 	%p29, %r37, 121;
	@%p29 bra 	$L__BB0_60;
	setp.gt.u32 	%p30, %r37, 134;
	@%p30 bra 	$L__BB0_59;
	shr.u32 	%r386, %r38, 20;
	shl.b32 	%r387, %r37, 3;
	or.b32  	%r388, %r387, %r386;
	add.s32 	%r389, %r388, 64;
	or.b32  	%r390, %r389, %r36;
	cvt.u16.u32 	%rs681, %r390;
	bra.uni 	$L__BB0_64;
$L__BB0_59:
	cvt.u16.u32 	%rs430, %r36;
	or.b16  	%rs681, %rs430, 126;
	bra.uni 	$L__BB0_64;
$L__BB0_60:
	setp.lt.u32 	%p31, %r37, 117;
	@%p31 bra 	$L__BB0_62;
	or.b32  	%r391, %r38, 8388608;
	sub.s32 	%r392, 141, %r37;
	shr.u32 	%r393, %r391, %r392;
	or.b32  	%r394, %r393, %r36;
	cvt.u16.u32 	%rs681, %r394;
	bra.uni 	$L__BB0_64;
$L__BB0_62:
	cvt.u16.u32 	%rs681, %r36;
	bra.uni 	$L__BB0_64;
$L__BB0_63:
	cvt.u16.u32 	%rs681, %r36;
$L__BB0_64:
	st.shared.u8 	[%r14+6], %rs681;
	// begin inline asm
	{ cvt.f32.bf16 %f201, %rs40;}

	// end inline asm
	mov.b32 	%r395, %f201;
	shr.u32 	%r396, %r395, 24;
	and.b32  	%r39, %r396, 128;
	shr.u32 	%r397, %r395, 23;
	and.b32  	%r40, %r397, 255;
	and.b32  	%r41, %r395, 8388607;
	setp.eq.s32 	%p32, %r40, 0;
	@%p32 bra 	$L__BB0_72;
	setp.lt.u32 	%p33, %r40, 121;
	@%p33 bra 	$L__BB0_69;
	setp.gt.u32 	%p34, %r40, 134;
	@%p34 bra 	$L__BB0_68;
	shr.u32 	%r398, %r41, 20;
	shl.b32 	%r399, %r40, 3;
	or.b32  	%r400, %r399, %r398;
	add.s32 	%r401, %r400, 64;
	or.b32  	%r402, %r401, %r39;
	cvt.u16.u32 	%rs682, %r402;
	bra.uni 	$L__BB0_73;
$L__BB0_68:
	cvt.u16.u32 	%rs432, %r39;
	or.b16  	%rs682, %rs432, 126;
	bra.uni 	$L__BB0_73;
$L__BB0_69:
	setp.lt.u32 	%p35, %r40, 117;
	@%p35 bra 	$L__BB0_71;
	or.b32  	%r403, %r41, 8388608;
	sub.s32 	%r404, 141, %r40;
	shr.u32 	%r405, %r403, %r404;
	or.b32  	%r406, %r405, %r39;
	cvt.u16.u32 	%rs682, %r406;
	bra.uni 	$L__BB0_73;
$L__BB0_71:
	cvt.u16.u32 	%rs682, %r39;
	bra.uni 	$L__BB0_73;
$L__BB0_72:
	cvt.u16.u32 	%rs682, %r39;
$L__BB0_73:
	st.shared.u8 	[%r14+7], %rs682;
$L__BB0_74:
	setp.ge.s32 	%p36, %r12, %r297;
	add.s32 	%r42, %r13, 32;
	setp.ge.s32 	%p37, %r42, %r293;
	or.pred  	%p38, %p37, %p36;
	@%p38 bra 	$L__BB0_148;
	mad.lo.s32 	%r408, %r42, %r297, %r11;
	mul.wide.u32 	%rd20, %r408, 2;
	add.s64 	%rd21, %rd1, %rd20;
	ld.global.nc.v4.u32 	{%r409, %r43, %r44, %r45}, [%rd21];
	mov.b32 	{%rs433, %rs53}, %r409;
	// begin inline asm
	{ cvt.f32.bf16 %f202, %rs433;}

	// end inline asm
	mov.b32 	%r410, %f202;
	shr.u32 	%r411, %r410, 24;
	and.b32  	%r46, %r411, 128;
	shr.u32 	%r412, %r410, 23;
	and.b32  	%r47, %r412, 255;
	and.b32  	%r48, %r410, 8388607;
	setp.eq.s32 	%p39, %r47, 0;
	@%p39 bra 	$L__BB0_83;
	setp.lt.u32 	%p40, %r47, 121;
	@%p40 bra 	$L__BB0_80;
	setp.gt.u32 	%p41, %r47, 134;
	@%p41 bra 	$L__BB0_79;
	shr.u32 	%r413, %r48, 20;
	shl.b32 	%r414, %r47, 3;
	or.b32  	%r415, %r414, %r413;
	add.s32 	%r416, %r415, 64;
	or.b32  	%r417, %r416, %r46;
	cvt.u16.u32 	%rs683, %r417;
	bra.uni 	$L__BB0_84;
$L__BB0_79:
	cvt.u16.u32 	%rs434, %r46;
	or.b16  	%rs683, %rs434, 126;
	bra.uni 	$L__BB0_84;
$L__BB0_80:
	setp.lt.u32 	%p42, %r47, 117;
	@%p42 bra 	$L__BB0_82;
	or.b32  	%r418, %r48, 8388608;
	sub.s32 	%r419, 141, %r47;
	shr.u32 	%r420, %r418, %r419;
	or.b32  	%r421, %r420, %r46;
	cvt.u16.u32 	%rs683, %r421;
	bra.uni 	$L__BB0_84;
$L__BB0_82:
	cvt.u16.u32 	%rs683, %r46;
	bra.uni 	$L__BB0_84;
$L__BB0_83:
	cvt.u16.u32 	%rs683, %r46;
$L__BB0_84:
	st.shared.u8 	[%r14+2560], %rs683;
	// begin inline asm
	{ cvt.f32.bf16 %f203, %rs53;}

	// end inline asm
	mov.b32 	%r422, %f203;
	shr.u32 	%r423, %r422, 24;
	and.b32  	%r49, %r423, 128;
	shr.u32 	%r424, %r422, 23;
	and.b32  	%r50, %r424, 255;
	and.b32  	%r51, %r422, 8388607;
	setp.eq.s32 	%p43, %r50, 0;
	@%p43 bra 	$L__BB0_92;
	setp.lt.u32 	%p44, %r50, 121;
	@%p44 bra 	$L__BB0_89;
	setp.gt.u32 	%p45, %r50, 134;
	@%p45 bra 	$L__BB0_88;
	shr.u32 	%r425, %r51, 20;
	shl.b32 	%r426, %r50, 3;
	or.b32  	%r427, %r426, %r425;
	add.s32 	%r428, %r427, 64;
	or.b32  	%r429, %r428, %r49;
	cvt.u16.u32 	%rs684, %r429;
	bra.uni 	$L__BB0_93;
$L__BB0_88:
	cvt.u16.u32 	%rs436, %r49;
	or.b16  	%rs684, %rs436, 126;
	bra.uni 	$L__BB0_93;
$L__BB0_89:
	setp.lt.u32 	%p46, %r50, 117;
	@%p46 bra 	$L__BB0_91;
	or.b32  	%r430, %r51, 8388608;
	sub.s32 	%r431, 141, %r50;
	shr.u32 	%r432, %r430, %r431;
	or.b32  	%r433, %r432, %r49;
	cvt.u16.u32 	%rs684, %r433;
	bra.uni 	$L__BB0_93;
$L__BB0_91:
	cvt.u16.u32 	%rs684, %r49;
	bra.uni 	$L__BB0_93;
$L__BB0_92:
	cvt.u16.u32 	%rs684, %r49;
$L__BB0_93:
	st.shared.u8 	[%r14+2561], %rs684;
	mov.b32 	{%rs437, %rs66}, %r43;
	// begin inline asm
	{ cvt.f32.bf16 %f204, %rs437;}

	// end inline asm
	mov.b32 	%r434, %f204;
	shr.u32 	%r435, %r434, 24;
	and.b32  	%r52, %r435, 128;
	shr.u32 	%r436, %r434, 23;
	and.b32  	%r53, %r436, 255;
	and.b32  	%r54, %r434, 8388607;
	setp.eq.s32 	%p47, %r53, 0;
	@%p47 bra 	$L__BB0_101;
	setp.lt.u32 	%p48, %r53, 121;
	@%p48 bra 	$L__BB0_98;
	setp.gt.u32 	%p49, %r53, 134;
	@%p49 bra 	$L__BB0_97;
	shr.u32 	%r437, %r54, 20;
	shl.b32 	%r438, %r53, 3;
	or.b32  	%r439, %r438, %r437;
	add.s32 	%r440, %r439, 64;
	or.b32  	%r441, %r440, %r52;
	cvt.u16.u32 	%rs685, %r441;
	bra.uni 	$L__BB0_102;
$L__BB0_97:
	cvt.u16.u32 	%rs438, %r52;
	or.b16  	%rs685, %rs438, 126;
	bra.uni 	$L__BB0_102;
$L__BB0_98:
	setp.lt.u32 	%p50, %r53, 117;
	@%p50 bra 	$L__BB0_100;
	or.b32  	%r442, %r54, 8388608;
	sub.s32 	%r443, 141, %r53;
	shr.u32 	%r444, %r442, %r443;
	or.b32  	%r445, %r444, %r52;
	cvt.u16.u32 	%rs685, %r445;
	bra.uni 	$L__BB0_102;
$L__BB0_100:
	cvt.u16.u32 	%rs685, %r52;
	bra.uni 	$L__BB0_102;
$L__BB0_101:
	cvt.u16.u32 	%rs685, %r52;
$L__BB0_102:
	st.shared.u8 	[%r14+2562], %rs685;
	// begin inline asm
	{ cvt.f32.bf16 %f205, %rs66;}

	// end inline asm
	mov.b32 	%r446, %f205;
	shr.u32 	%r447, %r446, 24;
	and.b32  	%r55, %r447, 128;
	shr.u32 	%r448, %r446, 23;
	and.b32  	%r56, %r448, 255;
	and.b32  	%r57, %r446, 8388607;
	setp.eq.s32 	%p51, %r56, 0;
	@%p51 bra 	$L__BB0_110;
	setp.lt.u32 	%p52, %r56, 121;
	@%p52 bra 	$L__BB0_107;
	setp.gt.u32 	%p53, %r56, 134;
	@%p53 bra 	$L__BB0_106;
	shr.u32 	%r449, %r57, 20;
	shl.b32 	%r450, %r56, 3;
	or.b32  	%r451, %r450, %r449;
	add.s32 	%r452, %r451, 64;
	or.b32  	%r453, %r452, %r55;
	cvt.u16.u32 	%rs686, %r453;
	bra.uni 	$L__BB0_111;
$L__BB0_106:
	cvt.u16.u32 	%rs440, %r55;
	or.b16  	%rs686, %rs440, 126;
	bra.uni 	$L__BB0_111;
$L__BB0_107:
	setp.lt.u32 	%p54, %r56, 117;
	@%p54 bra 	$L__BB0_109;
	or.b32  	%r454, %r57, 8388608;
	sub.s32 	%r455, 141, %r56;
	shr.u32 	%r456, %r454, %r455;
	or.b32  	%r457, %r456, %r55;
	cvt.u16.u32 	%rs686, %r457;
	bra.uni 	$L__BB0_111;
$L__BB0_109:
	cvt.u16.u32 	%rs686, %r55;
	bra.uni 	$L__BB0_111;
$L__BB0_110:
	cvt.u16.u32 	%rs686, %r55;
$L__BB0_111:
	st.shared.u8 	[%r14+2563], %rs686;
	mov.b32 	{%rs441, %rs79}, %r44;
	// begin inline asm
	{ cvt.f32.bf16 %f206, %rs441;}

	// end inline asm
	mov.b32 	%r458, %f206;
	shr.u32 	%r459, %r458, 24;
	and.b32  	%r58, %r459, 128;
	shr.u32 	%r460, %r458, 23;
	and.b32  	%r59, %r460, 255;
	and.b32  	%r60, %r458, 8388607;
	setp.eq.s32 	%p55, %r59, 0;
	@%p55 bra 	$L__BB0_119;
	setp.lt.u32 	%p56, %r59, 121;
	@%p56 bra 	$L__BB0_116;
	setp.gt.u32 	%p57, %r59, 134;
	@%p57 bra 	$L__BB0_115;
	shr.u32 	%r461, %r60, 20;
	shl.b32 	%r462, %r59, 3;
	or.b32  	%r463, %r462, %r461;
	add.s32 	%r464, %r463, 64;
	or.b32  	%r465, %r464, %r58;
	cvt.u16.u32 	%rs687, %r465;
	bra.uni 	$L__BB0_120;
$L__BB0_115:
	cvt.u16.u32 	%rs442, %r58;
	or.b16  	%rs687, %rs442, 126;
	bra.uni 	$L__BB0_120;
$L__BB0_116:
	setp.lt.u32 	%p58, %r59, 117;
	@%p58 bra 	$L__BB0_118;
	or.b32  	%r466, %r60, 8388608;
	sub.s32 	%r467, 141, %r59;
	shr.u32 	%r468, %r466, %r467;
	or.b32  	%r469, %r468, %r58;
	cvt.u16.u32 	%rs687, %r469;
	bra.uni 	$L__BB0_120;
$L__BB0_118:
	cvt.u16.u32 	%rs687, %r58;
	bra.uni 	$L__BB0_120;
$L__BB0_119:
	cvt.u16.u32 	%rs687, %r58;
$L__BB0_120:
	st.shared.u8 	[%r14+2564], %rs687;
	// begin inline asm
	{ cvt.f32.bf16 %f207, %rs79;}

	// end inline asm
	mov.b32 	%r470, %f207;
	shr.u32 	%r471, %r470, 24;
	and.b32  	%r61, %r471, 128;
	shr.u32 	%r472, %r470, 23;
	and.b32  	%r62, %r472, 255;
	and.b32  	%r63, %r470, 8388607;
	setp.eq.s32 	%p59, %r62, 0;
	@%p59 bra 	$L__BB0_128;
	setp.lt.u32 	%p60, %r62, 121;
	@%p60 bra 	$L__BB0_125;
	setp.gt.u32 	%p61, %r62, 134;
	@%p61 bra 	$L__BB0_124;
	shr.u32 	%r473, %r63, 20;
	shl.b32 	%r474, %r62, 3;
	or.b32  	%r475, %r474, %r473;
	add.s32 	%r476, %r475, 64;
	or.b32  	%r477, %r476, %r61;
	cvt.u16.u32 	%rs688, %r477;
	bra.uni 	$L__BB0_129;
$L__BB0_124:
	cvt.u16.u32 	%rs444, %r61;
	or.b16  	%rs688, %rs444, 126;
	bra.uni 	$L__BB0_129;
$L__BB0_125:
	setp.lt.u32 	%p62, %r62, 117;
	@%p62 bra 	$L__BB0_127;
	or.b32  	%r478, %r63, 8388608;
	sub.s32 	%r479, 141, %r62;
	shr.u32 	%r480, %r478, %r479;
	or.b32  	%r481, %r480, %r61;
	cvt.u16.u32 	%rs688, %r481;
	bra.uni 	$L__BB0_129;
$L__BB0_127:
	cvt.u16.u32 	%rs688, %r61;
	bra.uni 	$L__BB0_129;
$L__BB0_128:
	cvt.u16.u32 	%rs688, %r61;
$L__BB0_129:
	st.shared.u8 	[%r14+2565], %rs688;
	mov.b32 	{%rs445, %rs92}, %r45;
	// begin inline asm
	{ cvt.f32.bf16 %f208, %rs445;}

	// end inline asm
	mov.b32 	%r482, %f208;
	shr.u32 	%r483, %r482, 24;
	and.b32  	%r64, %r483, 128;
	shr.u32 	%r484, %r482, 23;
	and.b32  	%r65, %r484, 255;
	and.b32  	%r66, %r482, 8388607;
	setp.eq.s32 	%p63, %r65, 0;
	@%p63 bra 	$L__BB0_137;
	setp.lt.u32 	%p64, %r65, 121;
	@%p64 bra 	$L__BB0_134;
	setp.gt.u32 	%p65, %r65, 134;
	@%p65 bra 	$L__BB0_133;
	shr.u32 	%r485, %r66, 20;
	shl.b32 	%r486, %r65, 3;
	or.b32  	%r487, %r486, %r485;
	add.s32 	%r488, %r487, 64;
	or.b32  	%r489, %r488, %r64;
	cvt.u16.u32 	%rs689, %r489;
	bra.uni 	$L__BB0_138;
$L__BB0_133:
	cvt.u16.u32 	%rs446, %r64;
	or.b16  	%rs689, %rs446, 126;
	bra.uni 	$L__BB0_138;
$L__BB0_134:
	setp.lt.u32 	%p66, %r65, 117;
	@%p66 bra 	$L__BB0_136;
	or.b32  	%r490, %r66, 8388608;
	sub.s32 	%r491, 141, %r65;
	shr.u32 	%r492, %r490, %r491;
	or.b32  	%r493, %r492, %r64;
	cvt.u16.u32 	%rs689, %r493;
	bra.uni 	$L__BB0_138;
$L__BB0_136:
	cvt.u16.u32 	%rs689, %r64;
	bra.uni 	$L__BB0_138;
$L__BB0_137:
	cvt.u16.u32 	%rs689, %r64;
$L__BB0_138:
	st.shared.u8 	[%r14+2566], %rs689;
	// begin inline asm
	{ cvt.f32.bf16 %f209, %rs92;}

	// end inline asm
	mov.b32 	%r494, %f209;
	shr.u32 	%r495, %r494, 24;
	and.b32  	%r67, %r495, 128;
	shr.u32 	%r496, %r494, 23;
	and.b32  	%r68, %r496, 255;
	and.b32  	%r69, %r494, 8388607;
	setp.eq.s32 	%p67, %r68, 0;
	@%p67 bra 	$L__BB0_146;
	setp.lt.u32 	%p68, %r68, 121;
	@%p68 bra 	$L__BB0_143;
	setp.gt.u32 	%p69, %r68, 134;
	@%p69 bra 	$L__BB0_142;
	shr.u32 	%r497, %r69, 20;
	shl.b32 	%r498, %r68, 3;
	or.b32  	%r499, %r498, %r497;
	add.s32 	%r500, %r499, 64;
	or.b32  	%r501, %r500, %r67;
	cvt.u16.u32 	%rs690, %r501;
	bra.uni 	$L__BB0_147;
$L__BB0_142:
	cvt.u16.u32 	%rs448, %r67;
	or.b16  	%rs690, %rs448, 126;
	bra.uni 	$L__BB0_147;
$L__BB0_143:
	setp.lt.u32 	%p70, %r68, 117;
	@%p70 bra 	$L__BB0_145;
	or.b32  	%r502, %r69, 8388608;
	sub.s32 	%r503, 141, %r68;
	shr.u32 	%r504, %r502, %r503;
	or.b32  	%r505, %r504, %r67;
	cvt.u16.u32 	%rs690, %r505;
	bra.uni 	$L__BB0_147;
$L__BB0_145:
	cvt.u16.u32 	%rs690, %r67;
	bra.uni 	$L__BB0_147;
$L__BB0_146:
	cvt.u16.u32 	%rs690, %r67;
$L__BB0_147:
	st.shared.u8 	[%r14+2567], %rs690;
$L__BB0_148:
	setp.ge.s32 	%p71, %r12, %r297;
	add.s32 	%r70, %r13, 64;
	setp.ge.s32 	%p72, %r70, %r293;
	or.pred  	%p73, %p72, %p71;
	@%p73 bra 	$L__BB0_222;
	mad.lo.s32 	%r507, %r70, %r297, %r11;
	mul.wide.u32 	%rd22, %r507, 2;
	add.s64 	%rd23, %rd1, %rd22;
	ld.global.nc.v4.u32 	{%r508, %r71, %r72, %r73}, [%rd23];
	mov.b32 	{%rs449, %rs105}, %r508;
	// begin inline asm
	{ cvt.f32.bf16 %f210, %rs449;}

	// end inline asm
	mov.b32 	%r509, %f210;
	shr.u32 	%r510, %r509, 24;
	and.b32  	%r74, %r510, 128;
	shr.u32 	%r511, %r509, 23;
	and.b32  	%r75, %r511, 255;
	and.b32  	%r76, %r509, 8388607;
	setp.eq.s32 	%p74, %r75, 0;
	@%p74 bra 	$L__BB0_157;
	setp.lt.u32 	%p75, %r75, 121;
	@%p75 bra 	$L__BB0_154;
	setp.gt.u32 	%p76, %r75, 134;
	@%p76 bra 	$L__BB0_153;
	shr.u32 	%r512, %r76, 20;
	shl.b32 	%r513, %r75, 3;
	or.b32  	%r514, %r513, %r512;
	add.s32 	%r515, %r514, 64;
	or.b32  	%r516, %r515, %r74;
	cvt.u16.u32 	%rs691, %r516;
	bra.uni 	$L__BB0_158;
$L__BB0_153:
	cvt.u16.u32 	%rs450, %r74;
	or.b16  	%rs691, %rs450, 126;
	bra.uni 	$L__BB0_158;
$L__BB0_154:
	setp.lt.u32 	%p77, %r75, 117;
	@%p77 bra 	$L__BB0_156;
	or.b32  	%r517, %r76, 8388608;
	sub.s32 	%r518, 141, %r75;
	shr.u32 	%r519, %r517, %r518;
	or.b32  	%r520, %r519, %r74;
	cvt.u16.u32 	%rs691, %r520;
	bra.uni 	$L__BB0_158;
$L__BB0_156:
	cvt.u16.u32 	%rs691, %r74;
	bra.uni 	$L__BB0_158;
$L__BB0_157:
	cvt.u16.u32 	%rs691, %r74;
$L__BB0_158:
	st.shared.u8 	[%r14+5120], %rs691;
	// begin inline asm
	{ cvt.f32.bf16 %f211, %rs105;}

	// end inline asm
	mov.b32 	%r521, %f211;
	shr.u32 	%r522, %r521, 24;
	and.b32  	%r77, %r522, 128;
	shr.u32 	%r523, %r521, 23;
	and.b32  	%r78, %r523, 255;
	and.b32  	%r79, %r521, 8388607;
	setp.eq.s32 	%p78, %r78, 0;
	@%p78 bra 	$L__BB0_166;
	setp.lt.u32 	%p79, %r78, 121;
	@%p79 bra 	$L__BB0_163;
	setp.gt.u32 	%p80, %r78, 134;
	@%p80 bra 	$L__BB0_162;
	shr.u32 	%r524, %r79, 20;
	shl.b32 	%r525, %r78, 3;
	or.b32  	%r526, %r525, %r524;
	add.s32 	%r527, %r526, 64;
	or.b32  	%r528, %r527, %r77;
	cvt.u16.u32 	%rs692, %r528;
	bra.uni 	$L__BB0_167;
$L__BB0_162:
	cvt.u16.u32 	%rs452, %r77;
	or.b16  	%rs692, %rs452, 126;
	bra.uni 	$L__BB0_167;
$L__BB0_163:
	setp.lt.u32 	%p81, %r78, 117;
	@%p81 bra 	$L__BB0_165;
	or.b32  	%r529, %r79, 8388608;
	sub.s32 	%r530, 141, %r78;
	shr.u32 	%r531, %r529, %r530;
	or.b32  	%r532, %r531, %r77;
	cvt.u16.u32 	%rs692, %r532;
	bra.uni 	$L__BB0_167;
$L__BB0_165:
	cvt.u16.u32 	%rs692, %r77;
	bra.uni 	$L__BB0_167;
$L__BB0_166:
	cvt.u16.u32 	%rs692, %r77;
$L__BB0_167:
	st.shared.u8 	[%r14+5121], %rs692;
	mov.b32 	{%rs453, %rs118}, %r71;
	// begin inline asm
	{ cvt.f32.bf16 %f212, %rs453;}

	// end inline asm
	mov.b32 	%r533, %f212;
	shr.u32 	%r534, %r533, 24;
	and.b32  	%r80, %r534, 128;
	shr.u32 	%r535, %r533, 23;
	and.b32  	%r81, %r535, 255;
	and.b32  	%r82, %r533, 8388607;
	setp.eq.s32 	%p82, %r81, 0;
	@%p82 bra 	$L__BB0_175;
	setp.lt.u32 	%p83, %r81, 121;
	@%p83 bra 	$L__BB0_172;
	setp.gt.u32 	%p84, %r81, 134;
	@%p84 bra 	$L__BB0_171;
	shr.u32 	%r536, %r82, 20;
	shl.b32 	%r537, %r81, 3;
	or.b32  	%r538, %r537, %r536;
	add.s32 	%r539, %r538, 64;
	or.b32  	%r540, %r539, %r80;
	cvt.u16.u32 	%rs693, %r540;
	bra.uni 	$L__BB0_176;
$L__BB0_171:
	cvt.u16.u32 	%rs454, %r80;
	or.b16  	%rs693, %rs454, 126;
	bra.uni 	$L__BB0_176;
$L__BB0_172:
	setp.lt.u32 	%p85, %r81, 117;
	@%p85 bra 	$L__BB0_174;
	or.b32  	%r541, %r82, 8388608;
	sub.s32 	%r542, 141, %r81;
	shr.u32 	%r543, %r541, %r542;
	or.b32  	%r544, %r543, %r80;
	cvt.u16.u32 	%rs693, %r544;
	bra.uni 	$L__BB0_176;
$L__BB0_174:
	cvt.u16.u32 	%rs693, %r80;
	bra.uni 	$L__BB0_176;
$L__BB0_175:
	cvt.u16.u32 	%rs693, %r80;
$L__BB0_176:
	st.shared.u8 	[%r14+5122], %rs693;
	// begin inline asm
	{ cvt.f32.bf16 %f213, %rs118;}

	// end inline asm
	mov.b32 	%r545, %f213;
	shr.u32 	%r546, %r545, 24;
	and.b32  	%r83, %r546, 128;
	shr.u32 	%r547, %r545, 23;
	and.b32  	%r84, %r547, 255;
	and.b32  	%r85, %r545, 8388607;
	setp.eq.s32 	%p86, %r84, 0;
	@%p86 bra 	$L__BB0_184;
	setp.lt.u32 	%p87, %r84, 121;
	@%p87 bra 	$L__BB0_181;
	setp.gt.u32 	%p88, %r84, 134;
	@%p88 bra 	$L__BB0_180;
	shr.u32 	%r548, %r85, 20;
	shl.b32 	%r549, %r84, 3;
	or.b32  	%r550, %r549, %r548;
	add.s32 	%r551, %r550, 64;
	or.b32  	%r552, %r551, %r83;
	cvt.u16.u32 	%rs694, %r552;
	bra.uni 	$L__BB0_185;
$L__BB0_180:
	cvt.u16.u32 	%rs456, %r83;
	or.b16  	%rs694, %rs456, 126;
	bra.uni 	$L__BB0_185;
$L__BB0_181:
	setp.lt.u32 	%p89, %r84, 117;
	@%p89 bra 	$L__BB0_183;
	or.b32  	%r553, %r85, 8388608;
	sub.s32 	%r554, 141, %r84;
	shr.u32 	%r555, %r553, %r554;
	or.b32  	%r556, %r555, %r83;
	cvt.u16.u32 	%rs694, %r556;
	bra.uni 	$L__BB0_185;
$L__BB0_183:
	cvt.u16.u32 	%rs694, %r83;
	bra.uni 	$L__BB0_185;
$L__BB0_184:
	cvt.u16.u32 	%rs694, %r83;
$L__BB0_185:
	st.shared.u8 	[%r14+5123], %rs694;
	mov.b32 	{%rs457, %rs131}, %r72;
	// begin inline asm
	{ cvt.f32.bf16 %f214, %rs457;}

	// end inline asm
	mov.b32 	%r557, %f214;
	shr.u32 	%r558, %r557, 24;
	and.b32  	%r86, %r558, 128;
	shr.u32 	%r559, %r557, 23;
	and.b32  	%r87, %r559, 255;
	and.b32  	%r88, %r557, 8388607;
	setp.eq.s32 	%p90, %r87, 0;
	@%p90 bra 	$L__BB0_193;
	setp.lt.u32 	%p91, %r87, 121;
	@%p91 bra 	$L__BB0_190;
	setp.gt.u32 	%p92, %r87, 134;
	@%p92 bra 	$L__BB0_189;
	shr.u32 	%r560, %r88, 20;
	shl.b32 	%r561, %r87, 3;
	or.b32  	%r562, %r561, %r560;
	add.s32 	%r563, %r562, 64;
	or.b32  	%r564, %r563, %r86;
	cvt.u16.u32 	%rs695, %r564;
	bra.uni 	$L__BB0_194;
$L__BB0_189:
	cvt.u16.u32 	%rs458, %r86;
	or.b16  	%rs695, %rs458, 126;
	bra.uni 	$L__BB0_194;
$L__BB0_190:
	setp.lt.u32 	%p93, %r87, 117;
	@%p93 bra 	$L__BB0_192;
	or.b32  	%r565, %r88, 8388608;
	sub.s32 	%r566, 141, %r87;
	shr.u32 	%r567, %r565, %r566;
	or.b32  	%r568, %r567, %r86;
	cvt.u16.u32 	%rs695, %r568;
	bra.uni 	$L__BB0_194;
$L__BB0_192:
	cvt.u16.u32 	%rs695, %r86;
	bra.uni 	$L__BB0_194;
$L__BB0_193:
	cvt.u16.u32 	%rs695, %r86;
$L__BB0_194:
	st.shared.u8 	[%r14+5124], %rs695;
	// begin inline asm
	{ cvt.f32.bf16 %f215, %rs131;}

	// end inline asm
	mov.b32 	%r569, %f215;
	shr.u32 	%r570, %r569, 24;
	and.b32  	%r89, %r570, 128;
	shr.u32 	%r571, %r569, 23;
	and.b32  	%r90, %r571, 255;
	and.b32  	%r91, %r569, 8388607;
	setp.eq.s32 	%p94, %r90, 0;
	@%p94 bra 	$L__BB0_202;
	setp.lt.u32 	%p95, %r90, 121;
	@%p95 bra 	$L__BB0_199;
	setp.gt.u32 	%p96, %r90, 134;
	@%p96 bra 	$L__BB0_198;
	shr.u32 	%r572, %r91, 20;
	shl.b32 	%r573, %r90, 3;
	or.b32  	%r574, %r573, %r572;
	add.s32 	%r575, %r574, 64;
	or.b32  	%r576, %r575, %r89;
	cvt.u16.u32 	%rs696, %r576;
	bra.uni 	$L__BB0_203;
$L__BB0_198:
	cvt.u16.u32 	%rs460, %r89;
	or.b16  	%rs696, %rs460, 126;
	bra.uni 	$L__BB0_203;
$L__BB0_199:
	setp.lt.u32 	%p97, %r90, 117;
	@%p97 bra 	$L__BB0_201;
	or.b32  	%r577, %r91, 8388608;
	sub.s32 	%r578, 141, %r90;
	shr.u32 	%r579, %r577, %r578;
	or.b32  	%r580, %r579, %r89;
	cvt.u16.u32 	%rs696, %r580;
	bra.uni 	$L__BB0_203;
$L__BB0_201:
	cvt.u16.u32 	%rs696, %r89;
	bra.uni 	$L__BB0_203;
$L__BB0_202:
	cvt.u16.u32 	%rs696, %r89;
$L__BB0_203:
	st.shared.u8 	[%r14+5125], %rs696;
	mov.b32 	{%rs461, %rs144}, %r73;
	// begin inline asm
	{ cvt.f32.bf16 %f216, %rs461;}

	// end inline asm
	mov.b32 	%r581, %f216;
	shr.u32 	%r582, %r581, 24;
	and.b32  	%r92, %r582, 128;
	shr.u32 	%r583, %r581, 23;
	and.b32  	%r93, %r583, 255;
	and.b32  	%r94, %r581, 8388607;
	setp.eq.s32 	%p98, %r93, 0;
	@%p98 bra 	$L__BB0_211;
	setp.lt.u32 	%p99, %r93, 121;
	@%p99 bra 	$L__BB0_208;
	setp.gt.u32 	%p100, %r93, 134;
	@%p100 bra 	$L__BB0_207;
	shr.u32 	%r584, %r94, 20;
	shl.b32 	%r585, %r93, 3;
	or.b32  	%r586, %r585, %r584;
	add.s32 	%r587, %r586, 64;
	or.b32  	%r588, %r587, %r92;
	cvt.u16.u32 	%rs697, %r588;
	bra.uni 	$L__BB0_212;
$L__BB0_207:
	cvt.u16.u32 	%rs462, %r92;
	or.b16  	%rs697, %rs462, 126;
	bra.uni 	$L__BB0_212;
$L__BB0_208:
	setp.lt.u32 	%p101, %r93, 117;
	@%p101 bra 	$L__BB0_210;
	or.b32  	%r589, %r94, 8388608;
	sub.s32 	%r590, 141, %r93;
	shr.u32 	%r591, %r589, %r590;
	or.b32  	%r592, %r591, %r92;
	cvt.u16.u32 	%rs697, %r592;
	bra.uni 	$L__BB0_212;
$L__BB0_210:
	cvt.u16.u32 	%rs697, %r92;
	bra.uni 	$L__BB0_212;
$L__BB0_211:
	cvt.u16.u32 	%rs697, %r92;
$L__BB0_212:
	st.shared.u8 	[%r14+5126], %rs697;
	// begin inline asm
	{ cvt.f32.bf16 %f217, %rs144;}

	// end inline asm
	mov.b32 	%r593, %f217;
	shr.u32 	%r594, %r593, 24;
	and.b32  	%r95, %r594, 128;
	shr.u32 	%r595, %r593, 23;
	and.b32  	%r96, %r595, 255;
	and.b32  	%r97, %r593, 8388607;
	setp.eq.s32 	%p102, %r96, 0;
	@%p102 bra 	$L__BB0_220;
	setp.lt.u32 	%p103, %r96, 121;
	@%p103 bra 	$L__BB0_217;
	setp.gt.u32 	%p104, %r96, 134;
	@%p104 bra 	$L__BB0_216;
	shr.u32 	%r596, %r97, 20;
	shl.b32 	%r597, %r96, 3;
	or.b32  	%r598, %r597, %r596;
	add.s32 	%r599, %r598, 64;
	or.b32  	%r600, %r599, %r95;
	cvt.u16.u32 	%rs698, %r600;
	bra.uni 	$L__BB0_221;
$L__BB0_216:
	cvt.u16.u32 	%rs464, %r95;
	or.b16  	%rs698, %rs464, 126;
	bra.uni 	$L__BB0_221;
$L__BB0_217:
	setp.lt.u32 	%p105, %r96, 117;
	@%p105 bra 	$L__BB0_219;
	or.b32  	%r601, %r97, 8388608;
	sub.s32 	%r602, 141, %r96;
	shr.u32 	%r603, %r601, %r602;
	or.b32  	%r604, %r603, %r95;
	cvt.u16.u32 	%rs698, %r604;
	bra.uni 	$L__BB0_221;
$L__BB0_219:
	cvt.u16.u32 	%rs698, %r95;
	bra.uni 	$L__BB0_221;
$L__BB0_220:
	cvt.u16.u32 	%rs698, %r95;
$L__BB0_221:
	st.shared.u8 	[%r14+5127], %rs698;
$L__BB0_222:
	setp.ge.s32 	%p106, %r12, %r297;
	add.s32 	%r98, %r13, 96;
	setp.ge.s32 	%p107, %r98, %r293;
	or.pred  	%p108, %p107, %p106;
	@%p108 bra 	$L__BB0_296;
	mad.lo.s32 	%r606, %r98, %r297, %r11;
	mul.wide.u32 	%rd24, %r606, 2;
	add.s64 	%rd25, %rd1, %rd24;
	ld.global.nc.v4.u32 	{%r607, %r99, %r100, %r101}, [%rd25];
	mov.b32 	{%rs465, %rs157}, %r607;
	// begin inline asm
	{ cvt.f32.bf16 %f218, %rs465;}

	// end inline asm
	mov.b32 	%r608, %f218;
	shr.u32 	%r609, %r608, 24;
	and.b32  	%r102, %r609, 128;
	shr.u32 	%r610, %r608, 23;
	and.b32  	%r103, %r610, 255;
	and.b32  	%r104, %r608, 8388607;
	setp.eq.s32 	%p109, %r103, 0;
	@%p109 bra 	$L__BB0_231;
	setp.lt.u32 	%p110, %r103, 121;
	@%p110 bra 	$L__BB0_228;
	setp.gt.u32 	%p111, %r103, 134;
	@%p111 bra 	$L__BB0_227;
	shr.u32 	%r611, %r104, 20;
	shl.b32 	%r612, %r103, 3;
	or.b32  	%r613, %r612, %r611;
	add.s32 	%r614, %r613, 64;
	or.b32  	%r615, %r614, %r102;
	cvt.u16.u32 	%rs699, %r615;
	bra.uni 	$L__BB0_232;
$L__BB0_227:
	cvt.u16.u32 	%rs466, %r102;
	or.b16  	%rs699, %rs466, 126;
	bra.uni 	$L__BB0_232;
$L__BB0_228:
	setp.lt.u32 	%p112, %r103, 117;
	@%p112 bra 	$L__BB0_230;
	or.b32  	%r616, %r104, 8388608;
	sub.s32 	%r617, 141, %r103;
	shr.u32 	%r618, %r616, %r617;
	or.b32  	%r619, %r618, %r102;
	cvt.u16.u32 	%rs699, %r619;
	bra.uni 	$L__BB0_232;
$L__BB0_230:
	cvt.u16.u32 	%rs699, %r102;
	bra.uni 	$L__BB0_232;
$L__BB0_231:
	cvt.u16.u32 	%rs699, %r102;
$L__BB0_232:
	st.shared.u8 	[%r14+7680], %rs699;
	// begin inline asm
	{ cvt.f32.bf16 %f219, %rs157;}

	// end inline asm
	mov.b32 	%r620, %f219;
	shr.u32 	%r621, %r620, 24;
	and.b32  	%r105, %r621, 128;
	shr.u32 	%r622, %r620, 23;
	and.b32  	%r106, %r622, 255;
	and.b32  	%r107, %r620, 8388607;
	setp.eq.s32 	%p113, %r106, 0;
	@%p113 bra 	$L__BB0_240;
	setp.lt.u32 	%p114, %r106, 121;
	@%p114 bra 	$L__BB0_237;
	setp.gt.u32 	%p115, %r106, 134;
	@%p115 bra 	$L__BB0_236;
	shr.u32 	%r623, %r107, 20;
	shl.b32 	%r624, %r106, 3;
	or.b32  	%r625, %r624, %r623;
	add.s32 	%r626, %r625, 64;
	or.b32  	%r627, %r626, %r105;
	cvt.u16.u32 	%rs700, %r627;
	bra.uni 	$L__BB0_241;
$L__BB0_236:
	cvt.u16.u32 	%rs468, %r105;
	or.b16  	%rs700, %rs468, 126;
	bra.uni 	$L__BB0_241;
$L__BB0_237:
	setp.lt.u32 	%p116, %r106, 117;
	@%p116 bra 	$L__BB0_239;
	or.b32  	%r628, %r107, 8388608;
	sub.s32 	%r629, 141, %r106;
	shr.u32 	%r630, %r628, %r629;
	or.b32  	%r631, %r630, %r105;
	cvt.u16.u32 	%rs700, %r631;
	bra.uni 	$L__BB0_241;
$L__BB0_239:
	cvt.u16.u32 	%rs700, %r105;
	bra.uni 	$L__BB0_241;
$L__BB0_240:
	cvt.u16.u32 	%rs700, %r105;
$L__BB0_241:
	st.shared.u8 	[%r14+7681], %rs700;
	mov.b32 	{%rs469, %rs170}, %r99;
	// begin inline asm
	{ cvt.f32.bf16 %f220, %rs469;}

	// end inline asm
	mov.b32 	%r632, %f220;
	shr.u32 	%r633, %r632, 24;
	and.b32  	%r108, %r633, 128;
	shr.u32 	%r634, %r632, 23;
	and.b32  	%r109, %r634, 255;
	and.b32  	%r110, %r632, 8388607;
	setp.eq.s32 	%p117, %r109, 0;
	@%p117 bra 	$L__BB0_249;
	setp.lt.u32 	%p118, %r109, 121;
	@%p118 bra 	$L__BB0_246;
	setp.gt.u32 	%p119, %r109, 134;
	@%p119 bra 	$L__BB0_245;
	shr.u32 	%r635, %r110, 20;
	shl.b32 	%r636, %r109, 3;
	or.b32  	%r637, %r636, %r635;
	add.s32 	%r638, %r637, 64;
	or.b32  	%r639, %r638, %r108;
	cvt.u16.u32 	%rs701, %r639;
	bra.uni 	$L__BB0_250;
$L__BB0_245:
	cvt.u16.u32 	%rs470, %r108;
	or.b16  	%rs701, %rs470, 126;
	bra.uni 	$L__BB0_250;
$L__BB0_246:
	setp.lt.u32 	%p120, %r109, 117;
	@%p120 bra 	$L__BB0_248;
	or.b32  	%r640, %r110, 8388608;
	sub.s32 	%r641, 141, %r109;
	shr.u32 	%r642, %r640, %r641;
	or.b32  	%r643, %r642, %r108;
	cvt.u16.u32 	%rs701, %r643;
	bra.uni 	$L__BB0_250;
$L__BB0_248:
	cvt.u16.u32 	%rs701, %r108;
	bra.uni 	$L__BB0_250;
$L__BB0_249:
	cvt.u16.u32 	%rs701, %r108;
$L__BB0_250:
	st.shared.u8 	[%r14+7682], %rs701;
	// begin inline asm
	{ cvt.f32.bf16 %f221, %rs170;}

	// end inline asm
	mov.b32 	%r644, %f221;
	shr.u32 	%r645, %r644, 24;
	and.b32  	%r111, %r645, 128;
	shr.u32 	%r646, %r644, 23;
	and.b32  	%r112, %r646, 255;
	and.b32  	%r113, %r644, 8388607;
	setp.eq.s32 	%p121, %r112, 0;
	@%p121 bra 	$L__BB0_258;
	setp.lt.u32 	%p122, %r112, 121;
	@%p122 bra 	$L__BB0_255;
	setp.gt.u32 	%p123, %r112, 134;
	@%p123 bra 	$L__BB0_254;
	shr.u32 	%r647, %r113, 20;
	shl.b32 	%r648, %r112, 3;
	or.b32  	%r649, %r648, %r647;
	add.s32 	%r650, %r649, 64;
	or.b32  	%r651, %r650, %r111;
	cvt.u16.u32 	%rs702, %r651;
	bra.uni 	$L__BB0_259;
$L__BB0_254:
	cvt.u16.u32 	%rs472, %r111;
	or.b16  	%rs702, %rs472, 126;
	bra.uni 	$L__BB0_259;
$L__BB0_255:
	setp.lt.u32 	%p124, %r112, 117;
	@%p124 bra 	$L__BB0_257;
	or.b32  	%r652, %r113, 8388608;
	sub.s32 	%r653, 141, %r112;
	shr.u32 	%r654, %r652, %r653;
	or.b32  	%r655, %r654, %r111;
	cvt.u16.u32 	%rs702, %r655;
	bra.uni 	$L__BB0_259;
$L__BB0_257:
	cvt.u16.u32 	%rs702, %r111;
	bra.uni 	$L__BB0_259;
$L__BB0_258:
	cvt.u16.u32 	%rs702, %r111;
$L__BB0_259:
	st.shared.u8 	[%r14+7683], %rs702;
	mov.b32 	{%rs473, %rs183}, %r100;
	// begin inline asm
	{ cvt.f32.bf16 %f222, %rs473;}

	// end inline asm
	mov.b32 	%r656, %f222;
	shr.u32 	%r657, %r656, 24;
	and.b32  	%r114, %r657, 128;
	shr.u32 	%r658, %r656, 23;
	and.b32  	%r115, %r658, 255;
	and.b32  	%r116, %r656, 8388607;
	setp.eq.s32 	%p125, %r115, 0;
	@%p125 bra 	$L__BB0_267;
	setp.lt.u32 	%p126, %r115, 121;
	@%p126 bra 	$L__BB0_264;
	setp.gt.u32 	%p127, %r115, 134;
	@%p127 bra 	$L__BB0_263;
	shr.u32 	%r659, %r116, 20;
	shl.b32 	%r660, %r115, 3;
	or.b32  	%r661, %r660, %r659;
	add.s32 	%r662, %r661, 64;
	or.b32  	%r663, %r662, %r114;
	cvt.u16.u32 	%rs703, %r663;
	bra.uni 	$L__BB0_268;
$L__BB0_263:
	cvt.u16.u32 	%rs474, %r114;
	or.b16  	%rs703, %rs474, 126;
	bra.uni 	$L__BB0_268;
$L__BB0_264:
	setp.lt.u32 	%p128, %r115, 117;
	@%p128 bra 	$L__BB0_266;
	or.b32  	%r664, %r116, 8388608;
	sub.s32 	%r665, 141, %r115;
	shr.u32 	%r666, %r664, %r665;
	or.b32  	%r667, %r666, %r114;
	cvt.u16.u32 	%rs703, %r667;
	bra.uni 	$L__BB0_268;
$L__BB0_266:
	cvt.u16.u32 	%rs703, %r114;
	bra.uni 	$L__BB0_268;
$L__BB0_267:
	cvt.u16.u32 	%rs703, %r114;
$L__BB0_268:
	st.shared.u8 	[%r14+7684], %rs703;
	// begin inline asm
	{ cvt.f32.bf16 %f223, %rs183;}

	// end inline asm
	mov.b32 	%r668, %f223;
	shr.u32 	%r669, %r668, 24;
	and.b32  	%r117, %r669, 128;
	shr.u32 	%r670, %r668, 23;
	and.b32  	%r118, %r670, 255;
	and.b32  	%r119, %r668, 8388607;
	setp.eq.s32 	%p129, %r118, 0;
	@%p129 bra 	$L__BB0_276;
	setp.lt.u32 	%p130, %r118, 121;
	@%p130 bra 	$L__BB0_273;
	setp.gt.u32 	%p131, %r118, 134;
	@%p131 bra 	$L__BB0_272;
	shr.u32 	%r671, %r119, 20;
	shl.b32 	%r672, %r118, 3;
	or.b32  	%r673, %r672, %r671;
	add.s32 	%r674, %r673, 64;
	or.b32  	%r675, %r674, %r117;
	cvt.u16.u32 	%rs704, %r675;
	bra.uni 	$L__BB0_277;
$L__BB0_272:
	cvt.u16.u32 	%rs476, %r117;
	or.b16  	%rs704, %rs476, 126;
	bra.uni 	$L__BB0_277;
$L__BB0_273:
	setp.lt.u32 	%p132, %r118, 117;
	@%p132 bra 	$L__BB0_275;
	or.b32  	%r676, %r119, 8388608;
	sub.s32 	%r677, 141, %r118;
	shr.u32 	%r678, %r676, %r677;
	or.b32  	%r679, %r678, %r117;
	cvt.u16.u32 	%rs704, %r679;
	bra.uni 	$L__BB0_277;
$L__BB0_275:
	cvt.u16.u32 	%rs704, %r117;
	bra.uni 	$L__BB0_277;
$L__BB0_276:
	cvt.u16.u32 	%rs704, %r117;
$L__BB0_277:
	st.shared.u8 	[%r14+7685], %rs704;
	mov.b32 	{%rs477, %rs196}, %r101;
	// begin inline asm
	{ cvt.f32.bf16 %f224, %rs477;}

	// end inline asm
	mov.b32 	%r680, %f224;
	shr.u32 	%r681, %r680, 24;
	and.b32  	%r120, %r681, 128;
	shr.u32 	%r682, %r680, 23;
	and.b32  	%r121, %r682, 255;
	and.b32  	%r122, %r680, 8388607;
	setp.eq.s32 	%p133, %r121, 0;
	@%p133 bra 	$L__BB0_285;
	setp.lt.u32 	%p134, %r121, 121;
	@%p134 bra 	$L__BB0_282;
	setp.gt.u32 	%p135, %r121, 134;
	@%p135 bra 	$L__BB0_281;
	shr.u32 	%r683, %r122, 20;
	shl.b32 	%r684, %r121, 3;
	or.b32  	%r685, %r684, %r683;
	add.s32 	%r686, %r685, 64;
	or.b32  	%r687, %r686, %r120;
	cvt.u16.u32 	%rs705, %r687;
	bra.uni 	$L__BB0_286;
$L__BB0_281:
	cvt.u16.u32 	%rs478, %r120;
	or.b16  	%rs705, %rs478, 126;
	bra.uni 	$L__BB0_286;
$L__BB0_282:
	setp.lt.u32 	%p136, %r121, 117;
	@%p136 bra 	$L__BB0_284;
	or.b32  	%r688, %r122, 8388608;
	sub.s32 	%r689, 141, %r121;
	shr.u32 	%r690, %r688, %r689;
	or.b32  	%r691, %r690, %r120;
	cvt.u16.u32 	%rs705, %r691;
	bra.uni 	$L__BB0_286;
$L__BB0_284:
	cvt.u16.u32 	%rs705, %r120;
	bra.uni 	$L__BB0_286;
$L__BB0_285:
	cvt.u16.u32 	%rs705, %r120;
$L__BB0_286:
	st.shared.u8 	[%r14+7686], %rs705;
	// begin inline asm
	{ cvt.f32.bf16 %f225, %rs196;}

	// end inline asm
	mov.b32 	%r692, %f225;
	shr.u32 	%r693, %r692, 24;
	and.b32  	%r123, %r693, 128;
	shr.u32 	%r694, %r692, 23;
	and.b32  	%r124, %r694, 255;
	and.b32  	%r125, %r692, 8388607;
	setp.eq.s32 	%p137, %r124, 0;
	@%p137 bra 	$L__BB0_294;
	setp.lt.u32 	%p138, %r124, 121;
	@%p138 bra 	$L__BB0_291;
	setp.gt.u32 	%p139, %r124, 134;
	@%p139 bra 	$L__BB0_290;
	shr.u32 	%r695, %r125, 20;
	shl.b32 	%r696, %r124, 3;
	or.b32  	%r697, %r696, %r695;
	add.s32 	%r698, %r697, 64;
	or.b32  	%r699, %r698, %r123;
	cvt.u16.u32 	%rs706, %r699;
	bra.uni 	$L__BB0_295;
$L__BB0_290:
	cvt.u16.u32 	%rs480, %r123;
	or.b16  	%rs706, %rs480, 126;
	bra.uni 	$L__BB0_295;
$L__BB0_291:
	setp.lt.u32 	%p140, %r124, 117;
	@%p140 bra 	$L__BB0_293;
	or.b32  	%r700, %r125, 8388608;
	sub.s32 	%r701, 141, %r124;
	shr.u32 	%r702, %r700, %r701;
	or.b32  	%r703, %r702, %r123;
	cvt.u16.u32 	%rs706, %r703;
	bra.uni 	$L__BB0_295;
$L__BB0_293:
	cvt.u16.u32 	%rs706, %r123;
	bra.uni 	$L__BB0_295;
$L__BB0_294:
	cvt.u16.u32 	%rs706, %r123;
$L__BB0_295:
	st.shared.u8 	[%r14+7687], %rs706;
$L__BB0_296:
	shl.b32 	%r704, %r298, 5;
	and.b32  	%r126, %r704, 96;
	setp.ge.s32 	%p141, %r1552, %r297;
	mov.u32 	%r705, _ZZN8pygpukit3ops10w8a16_gemm23w8a16_gemm_kernel_fp8tcEPK13__nv_bfloat16PKhS4_PS2_iiiiE3smB;
	add.s32 	%r127, %r705, %r1552;
	@%p141 bra 	$L__BB0_298;
	add.s32 	%r706, %r126, %r3;
	mad.lo.s32 	%r707, %r294, %r1552, %r706;
	cvt.s64.s32 	%rd26, %r707;
	add.s64 	%rd27, %rd4, %rd26;
	ld.global.nc.v4.u32 	{%r708, %r709, %r710, %r711}, [%rd27];
	ld.global.nc.v4.u32 	{%r712, %r713, %r714, %r715}, [%rd27+16];
	bfe.u32 	%r716, %r708, 0, 8;
	mad.lo.s32 	%r717, %r126, 80, %r127;
	st.shared.u8 	[%r717], %r716;
	bfe.u32 	%r718, %r712, 0, 8;
	st.shared.u8 	[%r717+1280], %r718;
	bfe.u32 	%r719, %r708, 8, 8;
	st.shared.u8 	[%r717+80], %r719;
	bfe.u32 	%r720, %r712, 8, 8;
	st.shared.u8 	[%r717+1360], %r720;
	bfe.u32 	%r721, %r708, 16, 8;
	st.shared.u8 	[%r717+160], %r721;
	bfe.u32 	%r722, %r712, 16, 8;
	st.shared.u8 	[%r717+1440], %r722;
	bfe.u32 	%r723, %r708, 24, 8;
	st.shared.u8 	[%r717+240], %r723;
	bfe.u32 	%r724, %r712, 24, 8;
	st.shared.u8 	[%r717+1520], %r724;
	bfe.u32 	%r725, %r709, 0, 8;
	st.shared.u8 	[%r717+320], %r725;
	bfe.u32 	%r726, %r713, 0, 8;
	st.shared.u8 	[%r717+1600], %r726;
	bfe.u32 	%r727, %r709, 8, 8;
	st.shared.u8 	[%r717+400], %r727;
	bfe.u32 	%r728, %r713, 8, 8;
	st.shared.u8 	[%r717+1680], %r728;
	bfe.u32 	%r729, %r709, 16, 8;
	st.shared.u8 	[%r717+480], %r729;
	bfe.u32 	%r730, %r713, 16, 8;
	st.shared.u8 	[%r717+1760], %r730;
	bfe.u32 	%r731, %r709, 24, 8;
	st.shared.u8 	[%r717+560], %r731;
	bfe.u32 	%r732, %r713, 24, 8;
	st.shared.u8 	[%r717+1840], %r732;
	bfe.u32 	%r733, %r710, 0, 8;
	st.shared.u8 	[%r717+640], %r733;
	bfe.u32 	%r734, %r714, 0, 8;
	st.shared.u8 	[%r717+1920], %r734;
	bfe.u32 	%r735, %r710, 8, 8;
	st.shared.u8 	[%r717+720], %r735;
	bfe.u32 	%r736, %r714, 8, 8;
	st.shared.u8 	[%r717+2000], %r736;
	bfe.u32 	%r737, %r710, 16, 8;
	st.shared.u8 	[%r717+800], %r737;
	bfe.u32 	%r738, %r714, 16, 8;
	st.shared.u8 	[%r717+2080], %r738;
	bfe.u32 	%r739, %r710, 24, 8;
	st.shared.u8 	[%r717+880], %r739;
	bfe.u32 	%r740, %r714, 24, 8;
	st.shared.u8 	[%r717+2160], %r740;
	bfe.u32 	%r741, %r711, 0, 8;
	st.shared.u8 	[%r717+960], %r741;
	bfe.u32 	%r742, %r715, 0, 8;
	st.shared.u8 	[%r717+2240], %r742;
	bfe.u32 	%r743, %r711, 8, 8;
	st.shared.u8 	[%r717+1040], %r743;
	bfe.u32 	%r744, %r715, 8, 8;
	st.shared.u8 	[%r717+2320], %r744;
	bfe.u32 	%r745, %r711, 16, 8;
	st.shared.u8 	[%r717+1120], %r745;
	bfe.u32 	%r746, %r715, 16, 8;
	st.shared.u8 	[%r717+2400], %r746;
	bfe.u32 	%r747, %r711, 24, 8;
	st.shared.u8 	[%r717+1200], %r747;
	bfe.u32 	%r748, %r715, 24, 8;
	st.shared.u8 	[%r717+2480], %r748;
$L__BB0_298:
	setp.ne.s32 	%p142, %r298, 0;
	@%p142 bra 	$L__BB0_300;
	shr.s32 	%r749, %r3, 7;
	mul.wide.s32 	%rd28, %r749, 2;
	add.s64 	%rd29, %rd3, %rd28;
	ld.global.nc.u16 	%rs481, [%rd29];
	// begin inline asm
	{ cvt.f32.bf16 %f226, %rs481;}

	// end inline asm
	st.shared.f32 	[_ZZN8pygpukit3ops10w8a16_gemm23w8a16_gemm_kernel_fp8tcEPK13__nv_bfloat16PKhS4_PS2_iiiiE7smScale], %f226;
$L__BB0_300:
	bar.sync 	0;
	setp.lt.s32 	%p143, %r297, 64;
	mov.f32 	%f646, 0f00000000;
	mov.f32 	%f647, %f646;
	mov.f32 	%f648, %f646;
	mov.f32 	%f649, %f646;
	mov.f32 	%f650, %f646;
	mov.f32 	%f651, %f646;
	mov.f32 	%f652, %f646;
	mov.f32 	%f653, %f646;
	mov.f32 	%f654, %f646;
	mov.f32 	%f655, %f646;
	mov.f32 	%f656, %f646;
	mov.f32 	%f657, %f646;
	mov.f32 	%f658, %f646;
	mov.f32 	%f659, %f646;
	mov.f32 	%f660, %f646;
	mov.f32 	%f661, %f646;
	mov.f32 	%f662, %f646;
	mov.f32 	%f663, %f646;
	mov.f32 	%f664, %f646;
	mov.f32 	%f665, %f646;
	mov.f32 	%f666, %f646;
	mov.f32 	%f667, %f646;
	mov.f32 	%f668, %f646;
	mov.f32 	%f669, %f646;
	mov.f32 	%f670, %f646;
	mov.f32 	%f671, %f646;
	mov.f32 	%f672, %f646;
	mov.f32 	%f673, %f646;
	mov.f32 	%f674, %f646;
	mov.f32 	%f675, %f646;
	mov.f32 	%f676, %f646;
	mov.f32 	%f677, %f646;
	mov.f32 	%f678, %f646;
	mov.f32 	%f679, %f646;
	mov.f32 	%f680, %f646;
	mov.f32 	%f681, %f646;
	mov.f32 	%f682, %f646;
	mov.f32 	%f683, %f646;
	mov.f32 	%f684, %f646;
	mov.f32 	%f685, %f646;
	mov.f32 	%f686, %f646;
	mov.f32 	%f687, %f646;
	mov.f32 	%f688, %f646;
	mov.f32 	%f689, %f646;
	mov.f32 	%f690, %f646;
	mov.f32 	%f691, %f646;
	mov.f32 	%f692, %f646;
	mov.f32 	%f693, %f646;
	mov.f32 	%f694, %f646;
	mov.f32 	%f695, %f646;
	mov.f32 	%f696, %f646;
	mov.f32 	%f697, %f646;
	mov.f32 	%f698, %f646;
	mov.f32 	%f699, %f646;
	mov.f32 	%f700, %f646;
	mov.f32 	%f701, %f646;
	mov.f32 	%f702, %f646;
	mov.f32 	%f703, %f646;
	mov.f32 	%f704, %f646;
	mov.f32 	%f705, %f646;
	mov.f32 	%f706, %f646;
	mov.f32 	%f707, %f646;
	mov.f32 	%f708, %f646;
	mov.f32 	%f709, %f646;
	@%p143 bra 	$L__BB0_604;
	shl.b32 	%r128, %r9, 3;
	add.s32 	%r129, %r8, %r4;
	add.s32 	%r130, %r8, %r5;
	neg.s32 	%r1554, %r6;
	add.s32 	%r751, %r1552, 64;
	mad.lo.s32 	%r752, %r294, %r751, %r3;
	add.s32 	%r1553, %r752, %r126;
	shl.b32 	%r133, %r294, 6;
	mad.lo.s32 	%r1551, %r98, %r297, %r11;
	mad.lo.s32 	%r1550, %r70, %r297, %r11;
	mad.lo.s32 	%r1549, %r42, %r297, %r11;
	or.b32  	%r1548, %r11, 64;
	mad.lo.s32 	%r1547, %r13, %r297, %r11;
	mov.b32 	%r1555, 0;
	mov.f32 	%f646, 0f00000000;
$L__BB0_302:
	mov.u32 	%r147, %r1555;
	add.s32 	%r1555, %r147, 1;
	and.b32  	%r149, %r147, 1;
	setp.ge.s32 	%p144, %r1555, %r6;
	@%p144 bra 	$L__BB0_603;
	setp.ge.s32 	%p145, %r13, %r293;
	xor.b32  	%r150, %r149, 1;
	add.s32 	%r151, %r1548, 7;
	setp.ge.s32 	%p146, %r151, %r297;
	mad.lo.s32 	%r754, %r150, 10240, %r307;
	mad.lo.s32 	%r755, %r10, 80, %r754;
	add.s32 	%r152, %r755, %r11;
	or.pred  	%p147, %p145, %p146;
	@%p147 bra 	$L__BB0_377;
	add.s32 	%r756, %r1547, 64;
	mul.wide.u32 	%rd30, %r756, 2;
	add.s64 	%rd31, %rd1, %rd30;
	ld.global.nc.v4.u32 	{%r757, %r153, %r154, %r155}, [%rd31];
	mov.b32 	{%rs482, %rs209}, %r757;
	// begin inline asm
	{ cvt.f32.bf16 %f229, %rs482;}

	// end inline asm
	mov.b32 	%r758, %f229;
	shr.u32 	%r759, %r758, 24;
	and.b32  	%r156, %r759, 128;
	shr.u32 	%r760, %r758, 23;
	and.b32  	%r157, %r760, 255;
	and.b32  	%r158, %r758, 8388607;
	setp.ne.s32 	%p148, %r157, 0;
	@%p148 bra 	$L__BB0_306;
	cvt.u16.u32 	%rs707, %r156;
	bra.uni 	$L__BB0_313;
$L__BB0_306:
	setp.gt.u32 	%p149, %r157, 120;
	@%p149 bra 	$L__BB0_310;
	setp.gt.u32 	%p151, %r157, 116;
	@%p151 bra 	$L__BB0_309;
	cvt.u16.u32 	%rs707, %r156;
	bra.uni 	$L__BB0_313;
$L__BB0_309:
	or.b32  	%r766, %r158, 8388608;
	sub.s32 	%r767, 141, %r157;
	shr.u32 	%r768, %r766, %r767;
	or.b32  	%r769, %r768, %r156;
	cvt.u16.u32 	%rs707, %r769;
	bra.uni 	$L__BB0_313;
$L__BB0_310:
	setp.lt.u32 	%p150, %r157, 135;
	@%p150 bra 	$L__BB0_312;
	cvt.u16.u32 	%rs483, %r156;
	or.b16  	%rs707, %rs483, 126;
	bra.uni 	$L__BB0_313;
$L__BB0_312:
	shr.u32 	%r761, %r158, 20;
	shl.b32 	%r762, %r157, 3;
	or.b32  	%r763, %r762, %r761;
	add.s32 	%r764, %r763, 64;
	or.b32  	%r765, %r764, %r156;
	cvt.u16.u32 	%rs707, %r765;
$L__BB0_313:
	st.shared.u8 	[%r152], %rs707;
	// begin inline asm
	{ cvt.f32.bf16 %f230, %rs209;}

	// end inline asm
	mov.b32 	%r770, %f230;
	shr.u32 	%r771, %r770, 24;
	and.b32  	%r159, %r771, 128;
	shr.u32 	%r772, %r770, 23;
	and.b32  	%r160, %r772, 255;
	and.b32  	%r161, %r770, 8388607;
	setp.eq.s32 	%p152, %r160, 0;
	@%p152 bra 	$L__BB0_321;
	setp.lt.u32 	%p153, %r160, 121;
	@%p153 bra 	$L__BB0_318;
	setp.gt.u32 	%p154, %r160, 134;
	@%p154 bra 	$L__BB0_317;
	shr.u32 	%r773, %r161, 20;
	shl.b32 	%r774, %r160, 3;
	or.b32  	%r775, %r774, %r773;
	add.s32 	%r776, %r775, 64;
	or.b32  	%r777, %r776, %r159;
	cvt.u16.u32 	%rs708, %r777;
	bra.uni 	$L__BB0_322;
$L__BB0_317:
	cvt.u16.u32 	%rs485, %r159;
	or.b16  	%rs708, %rs485, 126;
	bra.uni 	$L__BB0_322;
$L__BB0_318:
	setp.lt.u32 	%p155, %r160, 117;
	@%p155 bra 	$L__BB0_320;
	or.b32  	%r778, %r161, 8388608;
	sub.s32 	%r779, 141, %r160;
	shr.u32 	%r780, %r778, %r779;
	or.b32  	%r781, %r780, %r159;
	cvt.u16.u32 	%rs708, %r781;
	bra.uni 	$L__BB0_322;
$L__BB0_320:
	cvt.u16.u32 	%rs708, %r159;
	bra.uni 	$L__BB0_322;
$L__BB0_321:
	cvt.u16.u32 	%rs708, %r159;
$L__BB0_322:
	st.shared.u8 	[%r152+1], %rs708;
	mov.b32 	{%rs486, %rs222}, %r153;
	// begin inline asm
	{ cvt.f32.bf16 %f231, %rs486;}

	// end inline asm
	mov.b32 	%r782, %f231;
	shr.u32 	%r783, %r782, 24;
	and.b32  	%r162, %r783, 128;
	shr.u32 	%r784, %r782, 23;
	and.b32  	%r163, %r784, 255;
	and.b32  	%r164, %r782, 8388607;
	setp.eq.s32 	%p156, %r163, 0;
	@%p156 bra 	$L__BB0_330;
	setp.lt.u32 	%p157, %r163, 121;
	@%p157 bra 	$L__BB0_327;
	setp.gt.u32 	%p158, %r163, 134;
	@%p158 bra 	$L__BB0_326;
	shr.u32 	%r785, %r164, 20;
	shl.b32 	%r786, %r163, 3;
	or.b32  	%r787, %r786, %r785;
	add.s32 	%r788, %r787, 64;
	or.b32  	%r789, %r788, %r162;
	cvt.u16.u32 	%rs709, %r789;
	bra.uni 	$L__BB0_331;
$L__BB0_326:
	cvt.u16.u32 	%rs487, %r162;
	or.b16  	%rs709, %rs487, 126;
	bra.uni 	$L__BB0_331;
$L__BB0_327:
	setp.lt.u32 	%p159, %r163, 117;
	@%p159 bra 	$L__BB0_329;
	or.b32  	%r790, %r164, 8388608;
	sub.s32 	%r791, 141, %r163;
	shr.u32 	%r792, %r790, %r791;
	or.b32  	%r793, %r792, %r162;
	cvt.u16.u32 	%rs709, %r793;
	bra.uni 	$L__BB0_331;
$L__BB0_329:
	cvt.u16.u32 	%rs709, %r162;
	bra.uni 	$L__BB0_331;
$L__BB0_330:
	cvt.u16.u32 	%rs709, %r162;
$L__BB0_331:
	st.shared.u8 	[%r152+2], %rs709;
	// begin inline asm
	{ cvt.f32.bf16 %f232, %rs222;}

	// end inline asm
	mov.b32 	%r794, %f232;
	shr.u32 	%r795, %r794, 24;
	and.b32  	%r165, %r795, 128;
	shr.u32 	%r796, %r794, 23;
	and.b32  	%r166, %r796, 255;
	and.b32  	%r167, %r794, 8388607;
	setp.eq.s32 	%p160, %r166, 0;
	@%p160 bra 	$L__BB0_339;
	setp.lt.u32 	%p161, %r166, 121;
	@%p161 bra 	$L__BB0_336;
	setp.gt.u32 	%p162, %r166, 134;
	@%p162 bra 	$L__BB0_335;
	shr.u32 	%r797, %r167, 20;
	shl.b32 	%r798, %r166, 3;
	or.b32  	%r799, %r798, %r797;
	add.s32 	%r800, %r799, 64;
	or.b32  	%r801, %r800, %r165;
	cvt.u16.u32 	%rs710, %r801;
	bra.uni 	$L__BB0_340;
$L__BB0_335:
	cvt.u16.u32 	%rs489, %r165;
	or.b16  	%rs710, %rs489, 126;
	bra.uni 	$L__BB0_340;
$L__BB0_336:
	setp.lt.u32 	%p163, %r166, 117;
	@%p163 bra 	$L__BB0_338;
	or.b32  	%r802, %r167, 8388608;
	sub.s32 	%r803, 141, %r166;
	shr.u32 	%r804, %r802, %r803;
	or.b32  	%r805, %r804, %r165;
	cvt.u16.u32 	%rs710, %r805;
	bra.uni 	$L__BB0_340;
$L__BB0_338:
	cvt.u16.u32 	%rs710, %r165;
	bra.uni 	$L__BB0_340;
$L__BB0_339:
	cvt.u16.u32 	%rs710, %r165;
$L__BB0_340:
	st.shared.u8 	[%r152+3], %rs710;
	mov.b32 	{%rs490, %rs235}, %r154;
	// begin inline asm
	{ cvt.f32.bf16 %f233, %rs490;}

	// end inline asm
	mov.b32 	%r806, %f233;
	shr.u32 	%r807, %r806, 24;
	and.b32  	%r168, %r807, 128;
	shr.u32 	%r808, %r806, 23;
	and.b32  	%r169, %r808, 255;
	and.b32  	%r170, %r806, 8388607;
	setp.eq.s32 	%p164, %r169, 0;
	@%p164 bra 	$L__BB0_348;
	setp.lt.u32 	%p165, %r169, 121;
	@%p165 bra 	$L__BB0_345;
	setp.gt.u32 	%p166, %r169, 134;
	@%p166 bra 	$L__BB0_344;
	shr.u32 	%r809, %r170, 20;
	shl.b32 	%r810, %r169, 3;
	or.b32  	%r811, %r810, %r809;
	add.s32 	%r812, %r811, 64;
	or.b32  	%r813, %r812, %r168;
	cvt.u16.u32 	%rs711, %r813;
	bra.uni 	$L__BB0_349;
$L__BB0_344:
	cvt.u16.u32 	%rs491, %r168;
	or.b16  	%rs711, %rs491, 126;
	bra.uni 	$L__BB0_349;
$L__BB0_345:
	setp.lt.u32 	%p167, %r169, 117;
	@%p167 bra 	$L__BB0_347;
	or.b32  	%r814, %r170, 8388608;
	sub.s32 	%r815, 141, %r169;
	shr.u32 	%r816, %r814, %r815;
	or.b32  	%r817, %r816, %r168;
	cvt.u16.u32 	%rs711, %r817;
	bra.uni 	$L__BB0_349;
$L__BB0_347:
	cvt.u16.u32 	%rs711, %r168;
	bra.uni 	$L__BB0_349;
$L__BB0_348:
	cvt.u16.u32 	%rs711, %r168;
$L__BB0_349:
	st.shared.u8 	[%r152+4], %rs711;
	// begin inline asm
	{ cvt.f32.bf16 %f234, %rs235;}

	// end inline asm
	mov.b32 	%r818, %f234;
	shr.u32 	%r819, %r818, 24;
	and.b32  	%r171, %r819, 128;
	shr.u32 	%r820, %r818, 23;
	and.b32  	%r172, %r820, 255;
	and.b32  	%r173, %r818, 8388607;
	setp.eq.s32 	%p168, %r172, 0;
	@%p168 bra 	$L__BB0_357;
	setp.lt.u32 	%p169, %r172, 121;
	@%p169 bra 	$L__BB0_354;
	setp.gt.u32 	%p170, %r172, 134;
	@%p170 bra 	$L__BB0_353;
	shr.u32 	%r821, %r173, 20;
	shl.b32 	%r822, %r172, 3;
	or.b32  	%r823, %r822, %r821;
	add.s32 	%r824, %r823, 64;
	or.b32  	%r825, %r824, %r171;
	cvt.u16.u32 	%rs712, %r825;
	bra.uni 	$L__BB0_358;
$L__BB0_353:
	cvt.u16.u32 	%rs493, %r171;
	or.b16  	%rs712, %rs493, 126;
	bra.uni 	$L__BB0_358;
$L__BB0_354:
	setp.lt.u32 	%p171, %r172, 117;
	@%p171 bra 	$L__BB0_356;
	or.b32  	%r826, %r173, 8388608;
	sub.s32 	%r827, 141, %r172;
	shr.u32 	%r828, %r826, %r827;
	or.b32  	%r829, %r828, %r171;
	cvt.u16.u32 	%rs712, %r829;
	bra.uni 	$L__BB0_358;
$L__BB0_356:
	cvt.u16.u32 	%rs712, %r171;
	bra.uni 	$L__BB0_358;
$L__BB0_357:
	cvt.u16.u32 	%rs712, %r171;
$L__BB0_358:
	st.shared.u8 	[%r152+5], %rs712;
	mov.b32 	{%rs494, %rs248}, %r155;
	// begin inline asm
	{ cvt.f32.bf16 %f235, %rs494;}

	// end inline asm
	mov.b32 	%r830, %f235;
	shr.u32 	%r831, %r830, 24;
	and.b32  	%r174, %r831, 128;
	shr.u32 	%r832, %r830, 23;
	and.b32  	%r175, %r832, 255;
	and.b32  	%r176, %r830, 8388607;
	setp.eq.s32 	%p172, %r175, 0;
	@%p172 bra 	$L__BB0_366;
	setp.lt.u32 	%p173, %r175, 121;
	@%p173 bra 	$L__BB0_363;
	setp.gt.u32 	%p174, %r175, 134;
	@%p174 bra 	$L__BB0_362;
	shr.u32 	%r833, %r176, 20;
	shl.b32 	%r834, %r175, 3;
	or.b32  	%r835, %r834, %r833;
	add.s32 	%r836, %r835, 64;
	or.b32  	%r837, %r836, %r174;
	cvt.u16.u32 	%rs713, %r837;
	bra.uni 	$L__BB0_367;
$L__BB0_362:
	cvt.u16.u32 	%rs495, %r174;
	or.b16  	%rs713, %rs495, 126;
	bra.uni 	$L__BB0_367;
$L__BB0_363:
	setp.lt.u32 	%p175, %r175, 117;
	@%p175 bra 	$L__BB0_365;
	or.b32  	%r838, %r176, 8388608;
	sub.s32 	%r839, 141, %r175;
	shr.u32 	%r840, %r838, %r839;
	or.b32  	%r841, %r840, %r174;
	cvt.u16.u32 	%rs713, %r841;
	bra.uni 	$L__BB0_367;
$L__BB0_365:
	cvt.u16.u32 	%rs713, %r174;
	bra.uni 	$L__BB0_367;
$L__BB0_366:
	cvt.u16.u32 	%rs713, %r174;
$L__BB0_367:
	st.shared.u8 	[%r152+6], %rs713;
	// begin inline asm
	{ cvt.f32.bf16 %f236, %rs248;}

	// end inline asm
	mov.b32 	%r842, %f236;
	shr.u32 	%r843, %r842, 24;
	and.b32  	%r177, %r843, 128;
	shr.u32 	%r844, %r842, 23;
	and.b32  	%r178, %r844, 255;
	and.b32  	%r179, %r842, 8388607;
	setp.eq.s32 	%p176, %r178, 0;
	@%p176 bra 	$L__BB0_375;
	setp.lt.u32 	%p177, %r178, 121;
	@%p177 bra 	$L__BB0_372;
	setp.gt.u32 	%p178, %r178, 134;
	@%p178 bra 	$L__BB0_371;
	shr.u32 	%r845, %r179, 20;
	shl.b32 	%r846, %r178, 3;
	or.b32  	%r847, %r846, %r845;
	add.s32 	%r848, %r847, 64;
	or.b32  	%r849, %r848, %r177;
	cvt.u16.u32 	%rs714, %r849;
	bra.uni 	$L__BB0_376;
$L__BB0_371:
	cvt.u16.u32 	%rs497, %r177;
	or.b16  	%rs714, %rs497, 126;
	bra.uni 	$L__BB0_376;
$L__BB0_372:
	setp.lt.u32 	%p179, %r178, 117;
	@%p179 bra 	$L__BB0_374;
	or.b32  	%r850, %r179, 8388608;
	sub.s32 	%r851, 141, %r178;
	shr.u32 	%r852, %r850, %r851;
	or.b32  	%r853, %r852, %r177;
	cvt.u16.u32 	%rs714, %r853;
	bra.uni 	$L__BB0_376;
$L__BB0_374:
	cvt.u16.u32 	%rs714, %r177;
	bra.uni 	$L__BB0_376;
$L__BB0_375:
	cvt.u16.u32 	%rs714, %r177;
$L__BB0_376:
	st.shared.u8 	[%r152+7], %rs714;
$L__BB0_377:
	setp.ge.s32 	%p181, %r42, %r293;
	or.pred  	%p182, %p181, %p146;
	@%p182 bra 	$L__BB0_451;
	add.s32 	%r854, %r1549, 64;
	mul.wide.u32 	%rd32, %r854, 2;
	add.s64 	%rd33, %rd1, %rd32;
	ld.global.nc.v4.u32 	{%r855, %r180, %r181, %r182}, [%rd33];
	mov.b32 	{%rs498, %rs261}, %r855;
	// begin inline asm
	{ cvt.f32.bf16 %f237, %rs498;}

	// end inline asm
	mov.b32 	%r856, %f237;
	shr.u32 	%r857, %r856, 24;
	and.b32  	%r183, %r857, 128;
	shr.u32 	%r858, %r856, 23;
	and.b32  	%r184, %r858, 255;
	and.b32  	%r185, %r856, 8388607;
	setp.eq.s32 	%p183, %r184, 0;
	@%p183 bra 	$L__BB0_386;
	setp.lt.u32 	%p184, %r184, 121;
	@%p184 bra 	$L__BB0_383;
	setp.gt.u32 	%p185, %r184, 134;
	@%p185 bra 	$L__BB0_382;
	shr.u32 	%r859, %r185, 20;
	shl.b32 	%r860, %r184, 3;
	or.b32  	%r861, %r860, %r859;
	add.s32 	%r862, %r861, 64;
	or.b32  	%r863, %r862, %r183;
	cvt.u16.u32 	%rs715, %r863;
	bra.uni 	$L__BB0_387;
$L__BB0_382:
	cvt.u16.u32 	%rs499, %r183;
	or.b16  	%rs715, %rs499, 126;
	bra.uni 	$L__BB0_387;
$L__BB0_383:
	setp.lt.u32 	%p186, %r184, 117;
	@%p186 bra 	$L__BB0_385;
	or.b32  	%r864, %r185, 8388608;
	sub.s32 	%r865, 141, %r184;
	shr.u32 	%r866, %r864, %r865;
	or.b32  	%r867, %r866, %r183;
	cvt.u16.u32 	%rs715, %r867;
	bra.uni 	$L__BB0_387;
$L__BB0_385:
	cvt.u16.u32 	%rs715, %r183;
	bra.uni 	$L__BB0_387;
$L__BB0_386:
	cvt.u16.u32 	%rs715, %r183;
$L__BB0_387:
	st.shared.u8 	[%r152+2560], %rs715;
	// begin inline asm
	{ cvt.f32.bf16 %f238, %rs261;}

	// end inline asm
	mov.b32 	%r868, %f238;
	shr.u32 	%r869, %r868, 24;
	and.b32  	%r186, %r869, 128;
	shr.u32 	%r870, %r868, 23;
	and.b32  	%r187, %r870, 255;
	and.b32  	%r188, %r868, 8388607;
	setp.eq.s32 	%p187, %r187, 0;
	@%p187 bra 	$L__BB0_395;
	setp.lt.u32 	%p188, %r187, 121;
	@%p188 bra 	$L__BB0_392;
	setp.gt.u32 	%p189, %r187, 134;
	@%p189 bra 	$L__BB0_391;
	shr.u32 	%r871, %r188, 20;
	shl.b32 	%r872, %r187, 3;
	or.b32  	%r873, %r872, %r871;
	add.s32 	%r874, %r873, 64;
	or.b32  	%r875, %r874, %r186;
	cvt.u16.u32 	%rs716, %r875;
	bra.uni 	$L__BB0_396;
$L__BB0_391:
	cvt.u16.u32 	%rs501, %r186;
	or.b16  	%rs716, %rs501, 126;
	bra.uni 	$L__BB0_396;
$L__BB0_392:
	setp.lt.u32 	%p190, %r187, 117;
	@%p190 bra 	$L__BB0_394;
	or.b32  	%r876, %r188, 8388608;
	sub.s32 	%r877, 141, %r187;
	shr.u32 	%r878, %r876, %r877;
	or.b32  	%r879, %r878, %r186;
	cvt.u16.u32 	%rs716, %r879;
	bra.uni 	$L__BB0_396;
$L__BB0_394:
	cvt.u16.u32 	%rs716, %r186;
	bra.uni 	$L__BB0_396;
$L__BB0_395:
	cvt.u16.u32 	%rs716, %r186;
$L__BB0_396:
	st.shared.u8 	[%r152+2561], %rs716;
	mov.b32 	{%rs502, %rs274}, %r180;
	// begin inline asm
	{ cvt.f32.bf16 %f239, %rs502;}

	// end inline asm
	mov.b32 	%r880, %f239;
	shr.u32 	%r881, %r880, 24;
	and.b32  	%r189, %r881, 128;
	shr.u32 	%r882, %r880, 23;
	and.b32  	%r190, %r882, 255;
	and.b32  	%r191, %r880, 8388607;
	setp.eq.s32 	%p191, %r190, 0;
	@%p191 bra 	$L__BB0_404;
	setp.lt.u32 	%p192, %r190, 121;
	@%p192 bra 	$L__BB0_401;
	setp.gt.u32 	%p193, %r190, 134;
	@%p193 bra 	$L__BB0_400;
	shr.u32 	%r883, %r191, 20;
	shl.b32 	%r884, %r190, 3;
	or.b32  	%r885, %r884, %r883;
	add.s32 	%r886, %r885, 64;
	or.b32  	%r887, %r886, %r189;
	cvt.u16.u32 	%rs717, %r887;
	bra.uni 	$L__BB0_405;
$L__BB0_400:
	cvt.u16.u32 	%rs503, %r189;
	or.b16  	%rs717, %rs503, 126;
	bra.uni 	$L__BB0_405;
$L__BB0_401:
	setp.lt.u32 	%p194, %r190, 117;
	@%p194 bra 	$L__BB0_403;
	or.b32  	%r888, %r191, 8388608;
	sub.s32 	%r889, 141, %r190;
	shr.u32 	%r890, %r888, %r889;
	or.b32  	%r891, %r890, %r189;
	cvt.u16.u32 	%rs717, %r891;
	bra.uni 	$L__BB0_405;
$L__BB0_403:
	cvt.u16.u32 	%rs717, %r189;
	bra.uni 	$L__BB0_405;
$L__BB0_404:
	cvt.u16.u32 	%rs717, %r189;
$L__BB0_405:
	st.shared.u8 	[%r152+2562], %rs717;
	// begin inline asm
	{ cvt.f32.bf16 %f240, %rs274;}

	// end inline asm
	mov.b32 	%r892, %f240;
	shr.u32 	%r893, %r892, 24;
	and.b32  	%r192, %r893, 128;
	shr.u32 	%r894, %r892, 23;
	and.b32  	%r193, %r894, 255;
	and.b32  	%r194, %r892, 8388607;
	setp.eq.s32 	%p195, %r193, 0;
	@%p195 bra 	$L__BB0_413;
	setp.lt.u32 	%p196, %r193, 121;
	@%p196 bra 	$L__BB0_410;
	setp.gt.u32 	%p197, %r193, 134;
	@%p197 bra 	$L__BB0_409;
	shr.u32 	%r895, %r194, 20;
	shl.b32 	%r896, %r193, 3;
	or.b32  	%r897, %r896, %r895;
	add.s32 	%r898, %r897, 64;
	or.b32  	%r899, %r898, %r192;
	cvt.u16.u32 	%rs718, %r899;
	bra.uni 	$L__BB0_414;
$L__BB0_409:
	cvt.u16.u32 	%rs505, %r192;
	or.b16  	%rs718, %rs505, 126;
	bra.uni 	$L__BB0_414;
$L__BB0_410:
	setp.lt.u32 	%p198, %r193, 117;
	@%p198 bra 	$L__BB0_412;
	or.b32  	%r900, %r194, 8388608;
	sub.s32 	%r901, 141, %r193;
	shr.u32 	%r902, %r900, %r901;
	or.b32  	%r903, %r902, %r192;
	cvt.u16.u32 	%rs718, %r903;
	bra.uni 	$L__BB0_414;
$L__BB0_412:
	cvt.u16.u32 	%rs718, %r192;
	bra.uni 	$L__BB0_414;
$L__BB0_413:
	cvt.u16.u32 	%rs718, %r192;
$L__BB0_414:
	st.shared.u8 	[%r152+2563], %rs718;
	mov.b32 	{%rs506, %rs287}, %r181;
	// begin inline asm
	{ cvt.f32.bf16 %f241, %rs506;}

	// end inline asm
	mov.b32 	%r904, %f241;
	shr.u32 	%r905, %r904, 24;
	and.b32  	%r195, %r905, 128;
	shr.u32 	%r906, %r904, 23;
	and.b32  	%r196, %r906, 255;
	and.b32  	%r197, %r904, 8388607;
	setp.eq.s32 	%p199, %r196, 0;
	@%p199 bra 	$L__BB0_422;
	setp.lt.u32 	%p200, %r196, 121;
	@%p200 bra 	$L__BB0_419;
	setp.gt.u32 	%p201, %r196, 134;
	@%p201 bra 	$L__BB0_418;
	shr.u32 	%r907, %r197, 20;
	shl.b32 	%r908, %r196, 3;
	or.b32  	%r909, %r908, %r907;
	add.s32 	%r910, %r909, 64;
	or.b32  	%r911, %r910, %r195;
	cvt.u16.u32 	%rs719, %r911;
	bra.uni 	$L__BB0_423;
$L__BB0_418:
	cvt.u16.u32 	%rs507, %r195;
	or.b16  	%rs719, %rs507, 126;
	bra.uni 	$L__BB0_423;
$L__BB0_419:
	setp.lt.u32 	%p202, %r196, 117;
	@%p202 bra 	$L__BB0_421;
	or.b32  	%r912, %r197, 8388608;
	sub.s32 	%r913, 141, %r196;
	shr.u32 	%r914, %r912, %r913;
	or.b32  	%r915, %r914, %r195;
	cvt.u16.u32 	%rs719, %r915;
	bra.uni 	$L__BB0_423;
$L__BB0_421:
	cvt.u16.u32 	%rs719, %r195;
	bra.uni 	$L__BB0_423;
$L__BB0_422:
	cvt.u16.u32 	%rs719, %r195;
$L__BB0_423:
	st.shared.u8 	[%r152+2564], %rs719;
	// begin inline asm
	{ cvt.f32.bf16 %f242, %rs287;}

	// end inline asm
	mov.b32 	%r916, %f242;
	shr.u32 	%r917, %r916, 24;
	and.b32  	%r198, %r917, 128;
	shr.u32 	%r918, %r916, 23;
	and.b32  	%r199, %r918, 255;
	and.b32  	%r200, %r916, 8388607;
	setp.eq.s32 	%p203, %r199, 0;
	@%p203 bra 	$L__BB0_431;
	setp.lt.u32 	%p204, %r199, 121;
	@%p204 bra 	$L__BB0_428;
	setp.gt.u32 	%p205, %r199, 134;
	@%p205 bra 	$L__BB0_427;
	shr.u32 	%r919, %r200, 20;
	shl.b32 	%r920, %r199, 3;
	or.b32  	%r921, %r920, %r919;
	add.s32 	%r922, %r921, 64;
	or.b32  	%r923, %r922, %r198;
	cvt.u16.u32 	%rs720, %r923;
	bra.uni 	$L__BB0_432;
$L__BB0_427:
	cvt.u16.u32 	%rs509, %r198;
	or.b16  	%rs720, %rs509, 126;
	bra.uni 	$L__BB0_432;
$L__BB0_428:
	setp.lt.u32 	%p206, %r199, 117;
	@%p206 bra 	$L__BB0_430;
	or.b32  	%r924, %r200, 8388608;
	sub.s32 	%r925, 141, %r199;
	shr.u32 	%r926, %r924, %r925;
	or.b32  	%r927, %r926, %r198;
	cvt.u16.u32 	%rs720, %r927;
	bra.uni 	$L__BB0_432;
$L__BB0_430:
	cvt.u16.u32 	%rs720, %r198;
	bra.uni 	$L__BB0_432;
$L__BB0_431:
	cvt.u16.u32 	%rs720, %r198;
$L__BB0_432:
	st.shared.u8 	[%r152+2565], %rs720;
	mov.b32 	{%rs510, %rs300}, %r182;
	// begin inline asm
	{ cvt.f32.bf16 %f243, %rs510;}

	// end inline asm
	mov.b32 	%r928, %f243;
	shr.u32 	%r929, %r928, 24;
	and.b32  	%r201, %r929, 128;
	shr.u32 	%r930, %r928, 23;
	and.b32  	%r202, %r930, 255;
	and.b32  	%r203, %r928, 8388607;
	setp.eq.s32 	%p207, %r202, 0;
	@%p207 bra 	$L__BB0_440;
	setp.lt.u32 	%p208, %r202, 121;
	@%p208 bra 	$L__BB0_437;
	setp.gt.u32 	%p209, %r202, 134;
	@%p209 bra 	$L__BB0_436;
	shr.u32 	%r931, %r203, 20;
	shl.b32 	%r932, %r202, 3;
	or.b32  	%r933, %r932, %r931;
	add.s32 	%r934, %r933, 64;
	or.b32  	%r935, %r934, %r201;
	cvt.u16.u32 	%rs721, %r935;
	bra.uni 	$L__BB0_441;
$L__BB0_436:
	cvt.u16.u32 	%rs511, %r201;
	or.b16  	%rs721, %rs511, 126;
	bra.uni 	$L__BB0_441;
$L__BB0_437:
	setp.lt.u32 	%p210, %r202, 117;
	@%p210 bra 	$L__BB0_439;
	or.b32  	%r936, %r203, 8388608;
	sub.s32 	%r937, 141, %r202;
	shr.u32 	%r938, %r936, %r937;
	or.b32  	%r939, %r938, %r201;
	cvt.u16.u32 	%rs721, %r939;
	bra.uni 	$L__BB0_441;
$L__BB0_439:
	cvt.u16.u32 	%rs721, %r201;
	bra.uni 	$L__BB0_441;
$L__BB0_440:
	cvt.u16.u32 	%rs721, %r201;
$L__BB0_441:
	st.shared.u8 	[%r152+2566], %rs721;
	// begin inline asm
	{ cvt.f32.bf16 %f244, %rs300;}

	// end inline asm
	mov.b32 	%r940, %f244;
	shr.u32 	%r941, %r940, 24;
	and.b32  	%r204, %r941, 128;
	shr.u32 	%r942, %r940, 23;
	and.b32  	%r205, %r942, 255;
	and.b32  	%r206, %r940, 8388607;
	setp.eq.s32 	%p211, %r205, 0;
	@%p211 bra 	$L__BB0_449;
	setp.lt.u32 	%p212, %r205, 121;
	@%p212 bra 	$L__BB0_446;
	setp.gt.u32 	%p213, %r205, 134;
	@%p213 bra 	$L__BB0_445;
	shr.u32 	%r943, %r206, 20;
	shl.b32 	%r944, %r205, 3;
	or.b32  	%r945, %r944, %r943;
	add.s32 	%r946, %r945, 64;
	or.b32  	%r947, %r946, %r204;
	cvt.u16.u32 	%rs722, %r947;
	bra.uni 	$L__BB0_450;
$L__BB0_445:
	cvt.u16.u32 	%rs513, %r204;
	or.b16  	%rs722, %rs513, 126;
	bra.uni 	$L__BB0_450;
$L__BB0_446:
	setp.lt.u32 	%p214, %r205, 117;
	@%p214 bra 	$L__BB0_448;
	or.b32  	%r948, %r206, 8388608;
	sub.s32 	%r949, 141, %r205;
	shr.u32 	%r950, %r948, %r949;
	or.b32  	%r951, %r950, %r204;
	cvt.u16.u32 	%rs722, %r951;
	bra.uni 	$L__BB0_450;
$L__BB0_448:
	cvt.u16.u32 	%rs722, %r204;
	bra.uni 	$L__BB0_450;
$L__BB0_449:
	cvt.u16.u32 	%rs722, %r204;
$L__BB0_450:
	st.shared.u8 	[%r152+2567], %rs722;
$L__BB0_451:
	setp.ge.s32 	%p216, %r70, %r293;
	or.pred  	%p217, %p216, %p146;
	@%p217 bra 	$L__BB0_525;
	add.s32 	%r952, %r1550, 64;
	mul.wide.u32 	%rd34, %r952, 2;
	add.s64 	%rd35, %rd1, %rd34;
	ld.global.nc.v4.u32 	{%r953, %r207, %r208, %r209}, [%rd35];
	mov.b32 	{%rs514, %rs313}, %r953;
	// begin inline asm
	{ cvt.f32.bf16 %f245, %rs514;}

	// end inline asm
	mov.b32 	%r954, %f245;
	shr.u32 	%r955, %r954, 24;
	and.b32  	%r210, %r955, 128;
	shr.u32 	%r956, %r954, 23;
	and.b32  	%r211, %r956, 255;
	and.b32  	%r212, %r954, 8388607;
	setp.eq.s32 	%p218, %r211, 0;
	@%p218 bra 	$L__BB0_460;
	setp.lt.u32 	%p219, %r211, 121;
	@%p219 bra 	$L__BB0_457;
	setp.gt.u32 	%p220, %r211, 134;
	@%p220 bra 	$L__BB0_456;
	shr.u32 	%r957, %r212, 20;
	shl.b32 	%r958, %r211, 3;
	or.b32  	%r959, %r958, %r957;
	add.s32 	%r960, %r959, 64;
	or.b32  	%r961, %r960, %r210;
	cvt.u16.u32 	%rs723, %r961;
	bra.uni 	$L__BB0_461;
$L__BB0_456:
	cvt.u16.u32 	%rs515, %r210;
	or.b16  	%rs723, %rs515, 126;
	bra.uni 	$L__BB0_461;
$L__BB0_457:
	setp.lt.u32 	%p221, %r211, 117;
	@%p221 bra 	$L__BB0_459;
	or.b32  	%r962, %r212, 8388608;
	sub.s32 	%r963, 141, %r211;
	shr.u32 	%r964, %r962, %r963;
	or.b32  	%r965, %r964, %r210;
	cvt.u16.u32 	%rs723, %r965;
	bra.uni 	$L__BB0_461;
$L__BB0_459:
	cvt.u16.u32 	%rs723, %r210;
	bra.uni 	$L__BB0_461;
$L__BB0_460:
	cvt.u16.u32 	%rs723, %r210;
$L__BB0_461:
	st.shared.u8 	[%r152+5120], %rs723;
	// begin inline asm
	{ cvt.f32.bf16 %f246, %rs313;}

	// end inline asm
	mov.b32 	%r966, %f246;
	shr.u32 	%r967, %r966, 24;
	and.b32  	%r213, %r967, 128;
	shr.u32 	%r968, %r966, 23;
	and.b32  	%r214, %r968, 255;
	and.b32  	%r215, %r966, 8388607;
	setp.eq.s32 	%p222, %r214, 0;
	@%p222 bra 	$L__BB0_469;
	setp.lt.u32 	%p223, %r214, 121;
	@%p223 bra 	$L__BB0_466;
	setp.gt.u32 	%p224, %r214, 134;
	@%p224 bra 	$L__BB0_465;
	shr.u32 	%r969, %r215, 20;
	shl.b32 	%r970, %r214, 3;
	or.b32  	%r971, %r970, %r969;
	add.s32 	%r972, %r971, 64;
	or.b32  	%r973, %r972, %r213;
	cvt.u16.u32 	%rs724, %r973;
	bra.uni 	$L__BB0_470;
$L__BB0_465:
	cvt.u16.u32 	%rs517, %r213;
	or.b16  	%rs724, %rs517, 126;
	bra.uni 	$L__BB0_470;
$L__BB0_466:
	setp.lt.u32 	%p225, %r214, 117;
	@%p225 bra 	$L__BB0_468;
	or.b32  	%r974, %r215, 8388608;
	sub.s32 	%r975, 141, %r214;
	shr.u32 	%r976, %r974, %r975;
	or.b32  	%r977, %r976, %r213;
	cvt.u16.u32 	%rs724, %r977;
	bra.uni 	$L__BB0_470;
$L__BB0_468:
	cvt.u16.u32 	%rs724, %r213;
	bra.uni 	$L__BB0_470;
$L__BB0_469:
	cvt.u16.u32 	%rs724, %r213;
$L__BB0_470:
	st.shared.u8 	[%r152+5121], %rs724;
	mov.b32 	{%rs518, %rs326}, %r207;
	// begin inline asm
	{ cvt.f32.bf16 %f247, %rs518;}

	// end inline asm
	mov.b32 	%r978, %f247;
	shr.u32 	%r979, %r978, 24;
	and.b32  	%r216, %r979, 128;
	shr.u32 	%r980, %r978, 23;
	and.b32  	%r217, %r980, 255;
	and.b32  	%r218, %r978, 8388607;
	setp.eq.s32 	%p226, %r217, 0;
	@%p226 bra 	$L__BB0_478;
	setp.lt.u32 	%p227, %r217, 121;
	@%p227 bra 	$L__BB0_475;
	setp.gt.u32 	%p228, %r217, 134;
	@%p228 bra 	$L__BB0_474;
	shr.u32 	%r981, %r218, 20;
	shl.b32 	%r982, %r217, 3;
	or.b32  	%r983, %r982, %r981;
	add.s32 	%r984, %r983, 64;
	or.b32  	%r985, %r984, %r216;
	cvt.u16.u32 	%rs725, %r985;
	bra.uni 	$L__BB0_479;
$L__BB0_474:
	cvt.u16.u32 	%rs519, %r216;
	or.b16  	%rs725, %rs519, 126;
	bra.uni 	$L__BB0_479;
$L__BB0_475:
	setp.lt.u32 	%p229, %r217, 117;
	@%p229 bra 	$L__BB0_477;
	or.b32  	%r986, %r218, 8388608;
	sub.s32 	%r987, 141, %r217;
	shr.u32 	%r988, %r986, %r987;
	or.b32  	%r989, %r988, %r216;
	cvt.u16.u32 	%rs725, %r989;
	bra.uni 	$L__BB0_479;
$L__BB0_477:
	cvt.u16.u32 	%rs725, %r216;
	bra.uni 	$L__BB0_479;
$L__BB0_478:
	cvt.u16.u32 	%rs725, %r216;
$L__BB0_479:
	st.shared.u8 	[%r152+5122], %rs725;
	// begin inline asm
	{ cvt.f32.bf16 %f248, %rs326;}

	// end inline asm
	mov.b32 	%r990, %f248;
	shr.u32 	%r991, %r990, 24;
	and.b32  	%r219, %r991, 128;
	shr.u32 	%r992, %r990, 23;
	and.b32  	%r220, %r992, 255;
	and.b32  	%r221, %r990, 8388607;
	setp.eq.s32 	%p230, %r220, 0;
	@%p230 bra 	$L__BB0_487;
	setp.lt.u32 	%p231, %r220, 121;
	@%p231 bra 	$L__BB0_484;
	setp.gt.u32 	%p232, %r220, 134;
	@%p232 bra 	$L__BB0_483;
	shr.u32 	%r993, %r221, 20;
	shl.b32 	%r994, %r220, 3;
	or.b32  	%r995, %r994, %r993;
	add.s32 	%r996, %r995, 64;
	or.b32  	%r997, %r996, %r219;
	cvt.u16.u32 	%rs726, %r997;
	bra.uni 	$L__BB0_488;
$L__BB0_483:
	cvt.u16.u32 	%rs521, %r219;
	or.b16  	%rs726, %rs521, 126;
	bra.uni 	$L__BB0_488;
$L__BB0_484:
	setp.lt.u32 	%p233, %r220, 117;
	@%p233 bra 	$L__BB0_486;
	or.b32  	%r998, %r221, 8388608;
	sub.s32 	%r999, 141, %r220;
	shr.u32 	%r1000, %r998, %r999;
	or.b32  	%r1001, %r1000, %r219;
	cvt.u16.u32 	%rs726, %r1001;
	bra.uni 	$L__BB0_488;
$L__BB0_486:
	cvt.u16.u32 	%rs726, %r219;
	bra.uni 	$L__BB0_488;
$L__BB0_487:
	cvt.u16.u32 	%rs726, %r219;
$L__BB0_488:
	st.shared.u8 	[%r152+5123], %rs726;
	mov.b32 	{%rs522, %rs339}, %r208;
	// begin inline asm
	{ cvt.f32.bf16 %f249, %rs522;}

	// end inline asm
	mov.b32 	%r1002, %f249;
	shr.u32 	%r1003, %r1002, 24;
	and.b32  	%r222, %r1003, 128;
	shr.u32 	%r1004, %r1002, 23;
	and.b32  	%r223, %r1004, 255;
	and.b32  	%r224, %r1002, 8388607;
	setp.eq.s32 	%p234, %r223, 0;
	@%p234 bra 	$L__BB0_496;
	setp.lt.u32 	%p235, %r223, 121;
	@%p235 bra 	$L__BB0_493;
	setp.gt.u32 	%p236, %r223, 134;
	@%p236 bra 	$L__BB0_492;
	shr.u32 	%r1005, %r224, 20;
	shl.b32 	%r1006, %r223, 3;
	or.b32  	%r1007, %r1006, %r1005;
	add.s32 	%r1008, %r1007, 64;
	or.b32  	%r1009, %r1008, %r222;
	cvt.u16.u32 	%rs727, %r1009;
	bra.uni 	$L__BB0_497;
$L__BB0_492:
	cvt.u16.u32 	%rs523, %r222;
	or.b16  	%rs727, %rs523, 126;
	bra.uni 	$L__BB0_497;
$L__BB0_493:
	setp.lt.u32 	%p237, %r223, 117;
	@%p237 bra 	$L__BB0_495;
	or.b32  	%r1010, %r224, 8388608;
	sub.s32 	%r1011, 141, %r223;
	shr.u32 	%r1012, %r1010, %r1011;
	or.b32  	%r1013, %r1012, %r222;
	cvt.u16.u32 	%rs727, %r1013;
	bra.uni 	$L__BB0_497;
$L__BB0_495:
	cvt.u16.u32 	%rs727, %r222;
	bra.uni 	$L__BB0_497;
$L__BB0_496:
	cvt.u16.u32 	%rs727, %r222;
$L__BB0_497:
	st.shared.u8 	[%r152+5124], %rs727;
	// begin inline asm
	{ cvt.f32.bf16 %f250, %rs339;}

	// end inline asm
	mov.b32 	%r1014, %f250;
	shr.u32 	%r1015, %r1014, 24;
	and.b32  	%r225, %r1015, 128;
	shr.u32 	%r1016, %r1014, 23;
	and.b32  	%r226, %r1016, 255;
	and.b32  	%r227, %r1014, 8388607;
	setp.eq.s32 	%p238, %r226, 0;
	@%p238 bra 	$L__BB0_505;
	setp.lt.u32 	%p239, %r226, 121;
	@%p239 bra 	$L__BB0_502;
	setp.gt.u32 	%p240, %r226, 134;
	@%p240 bra 	$L__BB0_501;
	shr.u32 	%r1017, %r227, 20;
	shl.b32 	%r1018, %r226, 3;
	or.b32  	%r1019, %r1018, %r1017;
	add.s32 	%r1020, %r1019, 64;
	or.b32  	%r1021, %r1020, %r225;
	cvt.u16.u32 	%rs728, %r1021;
	bra.uni 	$L__BB0_506;
$L__BB0_501:
	cvt.u16.u32 	%rs525, %r225;
	or.b16  	%rs728, %rs525, 126;
	bra.uni 	$L__BB0_506;
$L__BB0_502:
	setp.lt.u32 	%p241, %r226, 117;
	@%p241 bra 	$L__BB0_504;
	or.b32  	%r1022, %r227, 8388608;
	sub.s32 	%r1023, 141, %r226;
	shr.u32 	%r1024, %r1022, %r1023;
	or.b32  	%r1025, %r1024, %r225;
	cvt.u16.u32 	%rs728, %r1025;
	bra.uni 	$L__BB0_506;
$L__BB0_504:
	cvt.u16.u32 	%rs728, %r225;
	bra.uni 	$L__BB0_506;
$L__BB0_505:
	cvt.u16.u32 	%rs728, %r225;
$L__BB0_506:
	st.shared.u8 	[%r152+5125], %rs728;
	mov.b32 	{%rs526, %rs352}, %r209;
	// begin inline asm
	{ cvt.f32.bf16 %f251, %rs526;}

	// end inline asm
	mov.b32 	%r1026, %f251;
	shr.u32 	%r1027, %r1026, 24;
	and.b32  	%r228, %r1027, 128;
	shr.u32 	%r1028, %r1026, 23;
	and.b32  	%r229, %r1028, 255;
	and.b32  	%r230, %r1026, 8388607;
	setp.eq.s32 	%p242, %r229, 0;
	@%p242 bra 	$L__BB0_514;
	setp.lt.u32 	%p243, %r229, 121;
	@%p243 bra 	$L__BB0_511;
	setp.gt.u32 	%p244, %r229, 134;
	@%p244 bra 	$L__BB0_510;
	shr.u32 	%r1029, %r230, 20;
	shl.b32 	%r1030, %r229, 3;
	or.b32  	%r1031, %r1030, %r1029;
	add.s32 	%r1032, %r1031, 64;
	or.b32  	%r1033, %r1032, %r228;
	cvt.u16.u32 	%rs729, %r1033;
	bra.uni 	$L__BB0_515;
$L__BB0_510:
	cvt.u16.u32 	%rs527, %r228;
	or.b16  	%rs729, %rs527, 126;
	bra.uni 	$L__BB0_515;
$L__BB0_511:
	setp.lt.u32 	%p245, %r229, 117;
	@%p245 bra 	$L__BB0_513;
	or.b32  	%r1034, %r230, 8388608;
	sub.s32 	%r1035, 141, %r229;
	shr.u32 	%r1036, %r1034, %r1035;
	or.b32  	%r1037, %r1036, %r228;
	cvt.u16.u32 	%rs729, %r1037;
	bra.uni 	$L__BB0_515;
$L__BB0_513:
	cvt.u16.u32 	%rs729, %r228;
	bra.uni 	$L__BB0_515;
$L__BB0_514:
	cvt.u16.u32 	%rs729, %r228;
$L__BB0_515:
	st.shared.u8 	[%r152+5126], %rs729;
	// begin inline asm
	{ cvt.f32.bf16 %f252, %rs352;}

	// end inline asm
	mov.b32 	%r1038, %f252;
	shr.u32 	%r1039, %r1038, 24;
	and.b32  	%r231, %r1039, 128;
	shr.u32 	%r1040, %r1038, 23;
	and.b32  	%r232, %r1040, 255;
	and.b32  	%r233, %r1038, 8388607;
	setp.eq.s32 	%p246, %r232, 0;
	@%p246 bra 	$L__BB0_523;
	setp.lt.u32 	%p247, %r232, 121;
	@%p247 bra 	$L__BB0_520;
	setp.gt.u32 	%p248, %r232, 134;
	@%p248 bra 	$L__BB0_519;
	shr.u32 	%r1041, %r233, 20;
	shl.b32 	%r1042, %r232, 3;
	or.b32  	%r1043, %r1042, %r1041;
	add.s32 	%r1044, %r1043, 64;
	or.b32  	%r1045, %r1044, %r231;
	cvt.u16.u32 	%rs730, %r1045;
	bra.uni 	$L__BB0_524;
$L__BB0_519:
	cvt.u16.u32 	%rs529, %r231;
	or.b16  	%rs730, %rs529, 126;
	bra.uni 	$L__BB0_524;
$L__BB0_520:
	setp.lt.u32 	%p249, %r232, 117;
	@%p249 bra 	$L__BB0_522;
	or.b32  	%r1046, %r233, 8388608;
	sub.s32 	%r1047, 141, %r232;
	shr.u32 	%r1048, %r1046, %r1047;
	or.b32  	%r1049, %r1048, %r231;
	cvt.u16.u32 	%rs730, %r1049;
	bra.uni 	$L__BB0_524;
$L__BB0_522:
	cvt.u16.u32 	%rs730, %r231;
	bra.uni 	$L__BB0_524;
$L__BB0_523:
	cvt.u16.u32 	%rs730, %r231;
$L__BB0_524:
	st.shared.u8 	[%r152+5127], %rs730;
$L__BB0_525:
	setp.ge.s32 	%p251, %r98, %r293;
	or.pred  	%p252, %p251, %p146;
	@%p252 bra 	$L__BB0_599;
	add.s32 	%r1050, %r1551, 64;
	mul.wide.u32 	%rd36, %r1050, 2;
	add.s64 	%rd37, %rd1, %rd36;
	ld.global.nc.v4.u32 	{%r1051, %r234, %r235, %r236}, [%rd37];
	mov.b32 	{%rs530, %rs365}, %r1051;
	// begin inline asm
	{ cvt.f32.bf16 %f253, %rs530;}

	// end inline asm
	mov.b32 	%r1052, %f253;
	shr.u32 	%r1053, %r1052, 24;
	and.b32  	%r237, %r1053, 128;
	shr.u32 	%r1054, %r1052, 23;
	and.b32  	%r238, %r1054, 255;
	and.b32  	%r239, %r1052, 8388607;
	setp.eq.s32 	%p253, %r238, 0;
	@%p253 bra 	$L__BB0_534;
	setp.lt.u32 	%p254, %r238, 121;
	@%p254 bra 	$L__BB0_531;
	setp.gt.u32 	%p255, %r238, 134;
	@%p255 bra 	$L__BB0_530;
	shr.u32 	%r1055, %r239, 20;
	shl.b32 	%r1056, %r238, 3;
	or.b32  	%r1057, %r1056, %r1055;
	add.s32 	%r1058, %r1057, 64;
	or.b32  	%r1059, %r1058, %r237;
	cvt.u16.u32 	%rs731, %r1059;
	bra.uni 	$L__BB0_535;
$L__BB0_530:
	cvt.u16.u32 	%rs531, %r237;
	or.b16  	%rs731, %rs531, 126;
	bra.uni 	$L__BB0_535;
$L__BB0_531:
	setp.lt.u32 	%p256, %r238, 117;
	@%p256 bra 	$L__BB0_533;
	or.b32  	%r1060, %r239, 8388608;
	sub.s32 	%r1061, 141, %r238;
	shr.u32 	%r1062, %r1060, %r1061;
	or.b32  	%r1063, %r1062, %r237;
	cvt.u16.u32 	%rs731, %r1063;
	bra.uni 	$L__BB0_535;
$L__BB0_533:
	cvt.u16.u32 	%rs731, %r237;
	bra.uni 	$L__BB0_535;
$L__BB0_534:
	cvt.u16.u32 	%rs731, %r237;
$L__BB0_535:
	st.shared.u8 	[%r152+7680], %rs731;
	// begin inline asm
	{ cvt.f32.bf16 %f254, %rs365;}

	// end inline asm
	mov.b32 	%r1064, %f254;
	shr.u32 	%r1065, %r1064, 24;
	and.b32  	%r240, %r1065, 128;
	shr.u32 	%r1066, %r1064, 23;
	and.b32  	%r241, %r1066, 255;
	and.b32  	%r242, %r1064, 8388607;
	setp.eq.s32 	%p257, %r241, 0;
	@%p257 bra 	$L__BB0_543;
	setp.lt.u32 	%p258, %r241, 121;
	@%p258 bra 	$L__BB0_540;
	setp.gt.u32 	%p259, %r241, 134;
	@%p259 bra 	$L__BB0_539;
	shr.u32 	%r1067, %r242, 20;
	shl.b32 	%r1068, %r241, 3;
	or.b32  	%r1069, %r1068, %r1067;
	add.s32 	%r1070, %r1069, 64;
	or.b32  	%r1071, %r1070, %r240;
	cvt.u16.u32 	%rs732, %r1071;
	bra.uni 	$L__BB0_544;
$L__BB0_539:
	cvt.u16.u32 	%rs533, %r240;
	or.b16  	%rs732, %rs533, 126;
	bra.uni 	$L__BB0_544;
$L__BB0_540:
	setp.lt.u32 	%p260, %r241, 117;
	@%p260 bra 	$L__BB0_542;
	or.b32  	%r1072, %r242, 8388608;
	sub.s32 	%r1073, 141, %r241;
	shr.u32 	%r1074, %r1072, %r1073;
	or.b32  	%r1075, %r1074, %r240;
	cvt.u16.u32 	%rs732, %r1075;
	bra.uni 	$L__BB0_544;
$L__BB0_542:
	cvt.u16.u32 	%rs732, %r240;
	bra.uni 	$L__BB0_544;
$L__BB0_543:
	cvt.u16.u32 	%rs732, %r240;
$L__BB0_544:
	st.shared.u8 	[%r152+7681], %rs732;
	mov.b32 	{%rs534, %rs378}, %r234;
	// begin inline asm
	{ cvt.f32.bf16 %f255, %rs534;}

	// end inline asm
	mov.b32 	%r1076, %f255;
	shr.u32 	%r1077, %r1076, 24;
	and.b32  	%r243, %r1077, 128;
	shr.u32 	%r1078, %r1076, 23;
	and.b32  	%r244, %r1078, 255;
	and.b32  	%r245, %r1076, 8388607;
	setp.eq.s32 	%p261, %r244, 0;
	@%p261 bra 	$L__BB0_552;
	setp.lt.u32 	%p262, %r244, 121;
	@%p262 bra 	$L__BB0_549;
	setp.gt.u32 	%p263, %r244, 134;
	@%p263 bra 	$L__BB0_548;
	shr.u32 	%r1079, %r245, 20;
	shl.b32 	%r1080, %r244, 3;
	or.b32  	%r1081, %r1080, %r1079;
	add.s32 	%r1082, %r1081, 64;
	or.b32  	%r1083, %r1082, %r243;
	cvt.u16.u32 	%rs733, %r1083;
	bra.uni 	$L__BB0_553;
$L__BB0_548:
	cvt.u16.u32 	%rs535, %r243;
	or.b16  	%rs733, %rs535, 126;
	bra.uni 	$L__BB0_553;
$L__BB0_549:
	setp.lt.u32 	%p264, %r244, 117;
	@%p264 bra 	$L__BB0_551;
	or.b32  	%r1084, %r245, 8388608;
	sub.s32 	%r1085, 141, %r244;
	shr.u32 	%r1086, %r1084, %r1085;
	or.b32  	%r1087, %r1086, %r243;
	cvt.u16.u32 	%rs733, %r1087;
	bra.uni 	$L__BB0_553;
$L__BB0_551:
	cvt.u16.u32 	%rs733, %r243;
	bra.uni 	$L__BB0_553;
$L__BB0_552:
	cvt.u16.u32 	%rs733, %r243;
$L__BB0_553:
	st.shared.u8 	[%r152+7682], %rs733;
	// begin inline asm
	{ cvt.f32.bf16 %f256, %rs378;}

	// end inline asm
	mov.b32 	%r1088, %f256;
	shr.u32 	%r1089, %r1088, 24;
	and.b32  	%r246, %r1089, 128;
	shr.u32 	%r1090, %r1088, 23;
	and.b32  	%r247, %r1090, 255;
	and.b32  	%r248, %r1088, 8388607;
	setp.eq.s32 	%p265, %r247, 0;
	@%p265 bra 	$L__BB0_561;
	setp.lt.u32 	%p266, %r247, 121;
	@%p266 bra 	$L__BB0_558;
	setp.gt.u32 	%p267, %r247, 134;
	@%p267 bra 	$L__BB0_557;
	shr.u32 	%r1091, %r248, 20;
	shl.b32 	%r1092, %r247, 3;
	or.b32  	%r1093, %r1092, %r1091;
	add.s32 	%r1094, %r1093, 64;
	or.b32  	%r1095, %r1094, %r246;
	cvt.u16.u32 	%rs734, %r1095;
	bra.uni 	$L__BB0_562;
$L__BB0_557:
	cvt.u16.u32 	%rs537, %r246;
	or.b16  	%rs734, %rs537, 126;
	bra.uni 	$L__BB0_562;
$L__BB0_558:
	setp.lt.u32 	%p268, %r247, 117;
	@%p268 bra 	$L__BB0_560;
	or.b32  	%r1096, %r248, 8388608;
	sub.s32 	%r1097, 141, %r247;
	shr.u32 	%r1098, %r1096, %r1097;
	or.b32  	%r1099, %r1098, %r246;
	cvt.u16.u32 	%rs734, %r1099;
	bra.uni 	$L__BB0_562;
$L__BB0_560:
	cvt.u16.u32 	%rs734, %r246;
	bra.uni 	$L__BB0_562;
$L__BB0_561:
	cvt.u16.u32 	%rs734, %r246;
$L__BB0_562:
	st.shared.u8 	[%r152+7683], %rs734;
	mov.b32 	{%rs538, %rs391}, %r235;
	// begin inline asm
	{ cvt.f32.bf16 %f257, %rs538;}

	// end inline asm
	mov.b32 	%r1100, %f257;
	shr.u32 	%r1101, %r1100, 24;
	and.b32  	%r249, %r1101, 128;
	shr.u32 	%r1102, %r1100, 23;
	and.b32  	%r250, %r1102, 255;
	and.b32  	%r251, %r1100, 8388607;
	setp.eq.s32 	%p269, %r250, 0;
	@%p269 bra 	$L__BB0_570;
	setp.lt.u32 	%p270, %r250, 121;
	@%p270 bra 	$L__BB0_567;
	setp.gt.u32 	%p271, %r250, 134;
	@%p271 bra 	$L__BB0_566;
	shr.u32 	%r1103, %r251, 20;
	shl.b32 	%r1104, %r250, 3;
	or.b32  	%r1105, %r1104, %r1103;
	add.s32 	%r1106, %r1105, 64;
	or.b32  	%r1107, %r1106, %r249;
	cvt.u16.u32 	%rs735, %r1107;
	bra.uni 	$L__BB0_571;
$L__BB0_566:
	cvt.u16.u32 	%rs539, %r249;
	or.b16  	%rs735, %rs539, 126;
	bra.uni 	$L__BB0_571;
$L__BB0_567:
	setp.lt.u32 	%p272, %r250, 117;
	@%p272 bra 	$L__BB0_569;
	or.b32  	%r1108, %r251, 8388608;
	sub.s32 	%r1109, 141, %r250;
	shr.u32 	%r1110, %r1108, %r1109;
	or.b32  	%r1111, %r1110, %r249;
	cvt.u16.u32 	%rs735, %r1111;
	bra.uni 	$L__BB0_571;
$L__BB0_569:
	cvt.u16.u32 	%rs735, %r249;
	bra.uni 	$L__BB0_571;
$L__BB0_570:
	cvt.u16.u32 	%rs735, %r249;
$L__BB0_571:
	st.shared.u8 	[%r152+7684], %rs735;
	// begin inline asm
	{ cvt.f32.bf16 %f258, %rs391;}

	// end inline asm
	mov.b32 	%r1112, %f258;
	shr.u32 	%r1113, %r1112, 24;
	and.b32  	%r252, %r1113, 128;
	shr.u32 	%r1114, %r1112, 23;
	and.b32  	%r253, %r1114, 255;
	and.b32  	%r254, %r1112, 8388607;
	setp.eq.s32 	%p273, %r253, 0;
	@%p273 bra 	$L__BB0_579;
	setp.lt.u32 	%p274, %r253, 121;
	@%p274 bra 	$L__BB0_576;
	setp.gt.u32 	%p275, %r253, 134;
	@%p275 bra 	$L__BB0_575;
	shr.u32 	%r1115, %r254, 20;
	shl.b32 	%r1116, %r253, 3;
	or.b32  	%r1117, %r1116, %r1115;
	add.s32 	%r1118, %r1117, 64;
	or.b32  	%r1119, %r1118, %r252;
	cvt.u16.u32 	%rs736, %r1119;
	bra.uni 	$L__BB0_580;
$L__BB0_575:
	cvt.u16.u32 	%rs541, %r252;
	or.b16  	%rs736, %rs541, 126;
	bra.uni 	$L__BB0_580;
$L__BB0_576:
	setp.lt.u32 	%p276, %r253, 117;
	@%p276 bra 	$L__BB0_578;
	or.b32  	%r1120, %r254, 8388608;
	sub.s32 	%r1121, 141, %r253;
	shr.u32 	%r1122, %r1120, %r1121;
	or.b32  	%r1123, %r1122, %r252;
	cvt.u16.u32 	%rs736, %r1123;
	bra.uni 	$L__BB0_580;
$L__BB0_578:
	cvt.u16.u32 	%rs736, %r252;
	bra.uni 	$L__BB0_580;
$L__BB0_579:
	cvt.u16.u32 	%rs736, %r252;
$L__BB0_580:
	st.shared.u8 	[%r152+7685], %rs736;
	mov.b32 	{%rs542, %rs404}, %r236;
	// begin inline asm
	{ cvt.f32.bf16 %f259, %rs542;}

	// end inline asm
	mov.b32 	%r1124, %f259;
	shr.u32 	%r1125, %r1124, 24;
	and.b32  	%r255, %r1125, 128;
	shr.u32 	%r1126, %r1124, 23;
	and.b32  	%r256, %r1126, 255;
	and.b32  	%r257, %r1124, 8388607;
	setp.eq.s32 	%p277, %r256, 0;
	@%p277 bra 	$L__BB0_588;
	setp.lt.u32 	%p278, %r256, 121;
	@%p278 bra 	$L__BB0_585;
	setp.gt.u32 	%p279, %r256, 134;
	@%p279 bra 	$L__BB0_584;
	shr.u32 	%r1127, %r257, 20;
	shl.b32 	%r1128, %r256, 3;
	or.b32  	%r1129, %r1128, %r1127;
	add.s32 	%r1130, %r1129, 64;
	or.b32  	%r1131, %r1130, %r255;
	cvt.u16.u32 	%rs737, %r1131;
	bra.uni 	$L__BB0_589;
$L__BB0_584:
	cvt.u16.u32 	%rs543, %r255;
	or.b16  	%rs737, %rs543, 126;
	bra.uni 	$L__BB0_589;
$L__BB0_585:
	setp.lt.u32 	%p280, %r256, 117;
	@%p280 bra 	$L__BB0_587;
	or.b32  	%r1132, %r257, 8388608;
	sub.s32 	%r1133, 141, %r256;
	shr.u32 	%r1134, %r1132, %r1133;
	or.b32  	%r1135, %r1134, %r255;
	cvt.u16.u32 	%rs737, %r1135;
	bra.uni 	$L__BB0_589;
$L__BB0_587:
	cvt.u16.u32 	%rs737, %r255;
	bra.uni 	$L__BB0_589;
$L__BB0_588:
	cvt.u16.u32 	%rs737, %r255;
$L__BB0_589:
	st.shared.u8 	[%r152+7686], %rs737;
	// begin inline asm
	{ cvt.f32.bf16 %f260, %rs404;}

	// end inline asm
	mov.b32 	%r1136, %f260;
	shr.u32 	%r1137, %r1136, 24;
	and.b32  	%r258, %r1137, 128;
	shr.u32 	%r1138, %r1136, 23;
	and.b32  	%r259, %r1138, 255;
	and.b32  	%r260, %r1136, 8388607;
	setp.eq.s32 	%p281, %r259, 0;
	@%p281 bra 	$L__BB0_597;
	setp.lt.u32 	%p282, %r259, 121;
	@%p282 bra 	$L__BB0_594;
	setp.gt.u32 	%p283, %r259, 134;
	@%p283 bra 	$L__BB0_593;
	shr.u32 	%r1139, %r260, 20;
	shl.b32 	%r1140, %r259, 3;
	or.b32  	%r1141, %r1140, %r1139;
	add.s32 	%r1142, %r1141, 64;
	or.b32  	%r1143, %r1142, %r258;
	cvt.u16.u32 	%rs738, %r1143;
	bra.uni 	$L__BB0_598;
$L__BB0_593:
	cvt.u16.u32 	%rs545, %r258;
	or.b16  	%rs738, %rs545, 126;
	bra.uni 	$L__BB0_598;
$L__BB0_594:
	setp.lt.u32 	%p284, %r259, 117;
	@%p284 bra 	$L__BB0_596;
	or.b32  	%r1144, %r260, 8388608;
	sub.s32 	%r1145, 141, %r259;
	shr.u32 	%r1146, %r1144, %r1145;
	or.b32  	%r1147, %r1146, %r258;
	cvt.u16.u32 	%rs738, %r1147;
	bra.uni 	$L__BB0_598;
$L__BB0_596:
	cvt.u16.u32 	%rs738, %r258;
	bra.uni 	$L__BB0_598;
$L__BB0_597:
	cvt.u16.u32 	%rs738, %r258;
$L__BB0_598:
	st.shared.u8 	[%r152+7687], %rs738;
$L__BB0_599:
	add.s32 	%r1148, %r1552, 64;
	setp.ge.s32 	%p285, %r1148, %r297;
	@%p285 bra 	$L__BB0_601;
	cvt.s64.s32 	%rd38, %r1553;
	add.s64 	%rd39, %rd4, %rd38;
	ld.global.nc.v4.u32 	{%r1149, %r1150, %r1151, %r1152}, [%rd39];
	ld.global.nc.v4.u32 	{%r1153, %r1154, %r1155, %r1156}, [%rd39+16];
	mad.lo.s32 	%r1157, %r150, 10240, %r127;
	bfe.u32 	%r1158, %r1149, 0, 8;
	mad.lo.s32 	%r1159, %r126, 80, %r1157;
	st.shared.u8 	[%r1159], %r1158;
	bfe.u32 	%r1160, %r1153, 0, 8;
	st.shared.u8 	[%r1159+1280], %r1160;
	bfe.u32 	%r1161, %r1149, 8, 8;
	st.shared.u8 	[%r1159+80], %r1161;
	bfe.u32 	%r1162, %r1153, 8, 8;
	st.shared.u8 	[%r1159+1360], %r1162;
	bfe.u32 	%r1163, %r1149, 16, 8;
	st.shared.u8 	[%r1159+160], %r1163;
	bfe.u32 	%r1164, %r1153, 16, 8;
	st.shared.u8 	[%r1159+1440], %r1164;
	bfe.u32 	%r1165, %r1149, 24, 8;
	st.shared.u8 	[%r1159+240], %r1165;
	bfe.u32 	%r1166, %r1153, 24, 8;
	st.shared.u8 	[%r1159+1520], %r1166;
	bfe.u32 	%r1167, %r1150, 0, 8;
	st.shared.u8 	[%r1159+320], %r1167;
	bfe.u32 	%r1168, %r1154, 0, 8;
	st.shared.u8 	[%r1159+1600], %r1168;
	bfe.u32 	%r1169, %r1150, 8, 8;
	st.shared.u8 	[%r1159+400], %r1169;
	bfe.u32 	%r1170, %r1154, 8, 8;
	st.shared.u8 	[%r1159+1680], %r1170;
	bfe.u32 	%r1171, %r1150, 16, 8;
	st.shared.u8 	[%r1159+480], %r1171;
	bfe.u32 	%r1172, %r1154, 16, 8;
	st.shared.u8 	[%r1159+1760], %r1172;
	bfe.u32 	%r1173, %r1150, 24, 8;
	st.shared.u8 	[%r1159+560], %r1173;
	bfe.u32 	%r1174, %r1154, 24, 8;
	st.shared.u8 	[%r1159+1840], %r1174;
	bfe.u32 	%r1175, %r1151, 0, 8;
	st.shared.u8 	[%r1159+640], %r1175;
	bfe.u32 	%r1176, %r1155, 0, 8;
	st.shared.u8 	[%r1159+1920], %r1176;
	bfe.u32 	%r1177, %r1151, 8, 8;
	st.shared.u8 	[%r1159+720], %r1177;
	bfe.u32 	%r1178, %r1155, 8, 8;
	st.shared.u8 	[%r1159+2000], %r1178;
	bfe.u32 	%r1179, %r1151, 16, 8;
	st.shared.u8 	[%r1159+800], %r1179;
	bfe.u32 	%r1180, %r1155, 16, 8;
	st.shared.u8 	[%r1159+2080], %r1180;
	bfe.u32 	%r1181, %r1151, 24, 8;
	st.shared.u8 	[%r1159+880], %r1181;
	bfe.u32 	%r1182, %r1155, 24, 8;
	st.shared.u8 	[%r1159+2160], %r1182;
	bfe.u32 	%r1183, %r1152, 0, 8;
	st.shared.u8 	[%r1159+960], %r1183;
	bfe.u32 	%r1184, %r1156, 0, 8;
	st.shared.u8 	[%r1159+2240], %r1184;
	bfe.u32 	%r1185, %r1152, 8, 8;
	st.shared.u8 	[%r1159+1040], %r1185;
	bfe.u32 	%r1186, %r1156, 8, 8;
	st.shared.u8 	[%r1159+2320], %r1186;
	bfe.u32 	%r1187, %r1152, 16, 8;
	st.shared.u8 	[%r1159+1120], %r1187;
	bfe.u32 	%r1188, %r1156, 16, 8;
	st.shared.u8 	[%r1159+2400], %r1188;
	bfe.u32 	%r1189, %r1152, 24, 8;
	st.shared.u8 	[%r1159+1200], %r1189;
	bfe.u32 	%r1190, %r1156, 24, 8;
	st.shared.u8 	[%r1159+2480], %r1190;
$L__BB0_601:
	setp.ne.s32 	%p286, %r298, 0;
	@%p286 bra 	$L__BB0_603;
	shr.u32 	%r1191, %r1555, 1;
	shr.s32 	%r1192, %r3, 7;
	mad.lo.s32 	%r1193, %r1191, %r296, %r1192;
	mul.wide.s32 	%rd40, %r1193, 2;
	add.s64 	%rd41, %rd3, %rd40;
	ld.global.nc.u16 	%rs546, [%rd41];
	// begin inline asm
	{ cvt.f32.bf16 %f261, %rs546;}

	// end inline asm
	shl.b32 	%r1194, %r150, 2;
	mov.u32 	%r1195, _ZZN8pygpukit3ops10w8a16_gemm23w8a16_gemm_kernel_fp8tcEPK13__nv_bfloat16PKhS4_PS2_iiiiE7smScale;
	add.s32 	%r1196, %r1195, %r1194;
	st.shared.f32 	[%r1196], %f261;
$L__BB0_603:
	bar.sync 	0;
	mul.lo.s32 	%r1389, %r149, 10240;
	add.s32 	%r1391, %r307, %r1389;
	add.s32 	%r1393, %r705, %r1389;
	mad.lo.s32 	%r1394, %r130, 80, %r1393;
	add.s32 	%r1395, %r1394, %r128;
	mad.lo.s32 	%r1396, %r129, 80, %r1391;
	add.s32 	%r1397, %r1396, %r128;
	ld.shared.u32 	%r1197, [%r1397];
	ld.shared.u32 	%r1198, [%r1397+4];
	ld.shared.u32 	%r1199, [%r1397+640];
	ld.shared.u32 	%r1200, [%r1397+644];
	ld.shared.u32 	%r1201, [%r1395];
	ld.shared.u32 	%r1202, [%r1395+4];
	// begin inline asm
	mma.sync.aligned.m16n8k32.row.col.f32.e4m3.e4m3.f32 {%f709, %f708, %f707, %f706}, {%r1197, %r1198, %r1199, %r1200}, {%r1201, %r1202}, {%f709, %f708, %f707, %f706};
	// end inline asm
	ld.shared.u32 	%r1207, [%r1395+640];
	ld.shared.u32 	%r1208, [%r1395+644];
	// begin inline asm
	mma.sync.aligned.m16n8k32.row.col.f32.e4m3.e4m3.f32 {%f705, %f704, %f703, %f702}, {%r1197, %r1198, %r1199, %r1200}, {%r1207, %r1208}, {%f705, %f704, %f703, %f702};
	// end inline asm
	ld.shared.u32 	%r1213, [%r1395+1280];
	ld.shared.u32 	%r1214, [%r1395+1284];
	// begin inline asm
	mma.sync.aligned.m16n8k32.row.col.f32.e4m3.e4m3.f32 {%f701, %f700, %f699, %f698}, {%r1197, %r1198, %r1199, %r1200}, {%r1213, %r1214}, {%f701, %f700, %f699, %f698};
	// end inline asm
	ld.shared.u32 	%r1219, [%r1395+1920];
	ld.shared.u32 	%r1220, [%r1395+1924];
	// begin inline asm
	mma.sync.aligned.m16n8k32.row.col.f32.e4m3.e4m3.f32 {%f697, %f696, %f695, %f694}, {%r1197, %r1198, %r1199, %r1200}, {%r1219, %r1220}, {%f697, %f696, %f695, %f694};
	// end inline asm
	ld.shared.u32 	%r1225, [%r1395+2560];
	ld.shared.u32 	%r1226, [%r1395+2564];
	// begin inline asm
	mma.sync.aligned.m16n8k32.row.col.f32.e4m3.e4m3.f32 {%f693, %f692, %f691, %f690}, {%r1197, %r1198, %r1199, %r1200}, {%r1225, %r1226}, {%f693, %f692, %f691, %f690};
	// end inline asm
	ld.shared.u32 	%r1231, [%r1395+3200];
	ld.shared.u32 	%r1232, [%r1395+3204];
	// begin inline asm
	mma.sync.aligned.m16n8k32.row.col.f32.e4m3.e4m3.f32 {%f689, %f688, %f687, %f686}, {%r1197, %r1198, %r1199, %r1200}, {%r1231, %r1232}, {%f689, %f688, %f687, %f686};
	// end inline asm
	ld.shared.u32 	%r1237, [%r1395+3840];
	ld.shared.u32 	%r1238, [%r1395+3844];
	// begin inline asm
	mma.sync.aligned.m16n8k32.row.col.f32.e4m3.e4m3.f32 {%f685, %f684, %f683, %f682}, {%r1197, %r1198, %r1199, %r1200}, {%r1237, %r1238}, {%f685, %f684, %f683, %f682};
	// end inline asm
	ld.shared.u32 	%r1243, [%r1395+4480];
	ld.shared.u32 	%r1244, [%r1395+4484];
	// begin inline asm
	mma.sync.aligned.m16n8k32.row.col.f32.e4m3.e4m3.f32 {%f681, %f680, %f679, %f678}, {%r1197, %r1198, %r1199, %r1200}, {%r1243, %r1244}, {%f681, %f680, %f679, %f678};
	// end inline asm
	ld.shared.u32 	%r1287, [%r1397+1280];
	ld.shared.u32 	%r1288, [%r1397+1284];
	ld.shared.u32 	%r1289, [%r1397+1920];
	ld.shared.u32 	%r1290, [%r1397+1924];
	ld.shared.u32 	%r1249, [%r1395];
	ld.shared.u32 	%r1250, [%r1395+4];
	// begin inline asm
	mma.sync.aligned.m16n8k32.row.col.f32.e4m3.e4m3.f32 {%f677, %f676, %f675, %f674}, {%r1287, %r1288, %r1289, %r1290}, {%r1249, %r1250}, {%f677, %f676, %f675, %f674};
	// end inline asm
	ld.shared.u32 	%r1255, [%r1395+640];
	ld.shared.u32 	%r1256, [%r1395+644];
	// begin inline asm
	mma.sync.aligned.m16n8k32.row.col.f32.e4m3.e4m3.f32 {%f673, %f672, %f671, %f670}, {%r1287, %r1288, %r1289, %r1290}, {%r1255, %r1256}, {%f673, %f672, %f671, %f670};
	// end inline asm
	ld.shared.u32 	%r1261, [%r1395+1280];
	ld.shared.u32 	%r1262, [%r1395+1284];
	// begin inline asm
	mma.sync.aligned.m16n8k32.row.col.f32.e4m3.e4m3.f32 {%f669, %f668, %f667, %f666}, {%r1287, %r1288, %r1289, %r1290}, {%r1261, %r1262}, {%f669, %f668, %f667, %f666};
	// end inline asm
	ld.shared.u32 	%r1267, [%r1395+1920];
	ld.shared.u32 	%r1268, [%r1395+1924];
	// begin inline asm
	mma.sync.aligned.m16n8k32.row.col.f32.e4m3.e4m3.f32 {%f665, %f664, %f663, %f662}, {%r1287, %r1288, %r1289, %r1290}, {%r1267, %r1268}, {%f665, %f664, %f663, %f662};
	// end inline asm
	ld.shared.u32 	%r1273, [%r1395+2560];
	ld.shared.u32 	%r1274, [%r1395+2564];
	// begin inline asm
	mma.sync.aligned.m16n8k32.row.col.f32.e4m3.e4m3.f32 {%f661, %f660, %f659, %f658}, {%r1287, %r1288, %r1289, %r1290}, {%r1273, %r1274}, {%f661, %f660, %f659, %f658};
	// end inline asm
	ld.shared.u32 	%r1279, [%r1395+3200];
	ld.shared.u32 	%r1280, [%r1395+3204];
	// begin inline asm
	mma.sync.aligned.m16n8k32.row.col.f32.e4m3.e4m3.f32 {%f657, %f656, %f655, %f654}, {%r1287, %r1288, %r1289, %r1290}, {%r1279, %r1280}, {%f657, %f656, %f655, %f654};
	// end inline asm
	ld.shared.u32 	%r1285, [%r1395+3840];
	ld.shared.u32 	%r1286, [%r1395+3844];
	// begin inline asm
	mma.sync.aligned.m16n8k32.row.col.f32.e4m3.e4m3.f32 {%f653, %f652, %f651, %f650}, {%r1287, %r1288, %r1289, %r1290}, {%r1285, %r1286}, {%f653, %f652, %f651, %f650};
	// end inline asm
	ld.shared.u32 	%r1291, [%r1395+4480];
	ld.shared.u32 	%r1292, [%r1395+4484];
	// begin inline asm
	mma.sync.aligned.m16n8k32.row.col.f32.e4m3.e4m3.f32 {%f649, %f648, %f647, %f646}, {%r1287, %r1288, %r1289, %r1290}, {%r1291, %r1292}, {%f649, %f648, %f647, %f646};
	// end inline asm
	ld.shared.u32 	%r1335, [%r1397+32];
	ld.shared.u32 	%r1336, [%r1397+36];
	ld.shared.u32 	%r1337, [%r1397+672];
	ld.shared.u32 	%r1338, [%r1397+676];
	ld.shared.u32 	%r1297, [%r1395+32];
	ld.shared.u32 	%r1298, [%r1395+36];
	// begin inline asm
	mma.sync.aligned.m16n8k32.row.col.f32.e4m3.e4m3.f32 {%f709, %f708, %f707, %f706}, {%r1335, %r1336, %r1337, %r1338}, {%r1297, %r1298}, {%f709, %f708, %f707, %f706};
	// end inline asm
	ld.shared.u32 	%r1303, [%r1395+672];
	ld.shared.u32 	%r1304, [%r1395+676];
	// begin inline asm
	mma.sync.aligned.m16n8k32.row.col.f32.e4m3.e4m3.f32 {%f705, %f704, %f703, %f702}, {%r1335, %r1336, %r1337, %r1338}, {%r1303, %r1304}, {%f705, %f704, %f703, %f702};
	// end inline asm
	ld.shared.u32 	%r1309, [%r1395+1312];
	ld.shared.u32 	%r1310, [%r1395+1316];
	// begin inline asm
	mma.sync.aligned.m16n8k32.row.col.f32.e4m3.e4m3.f32 {%f701, %f700, %f699, %f698}, {%r1335, %r1336, %r1337, %r1338}, {%r1309, %r1310}, {%f701, %f700, %f699, %f698};
	// end inline asm
	ld.shared.u32 	%r1315, [%r1395+1952];
	ld.shared.u32 	%r1316, [%r1395+1956];
	// begin inline asm
	mma.sync.aligned.m16n8k32.row.col.f32.e4m3.e4m3.f32 {%f697, %f696, %f695, %f694}, {%r1335, %r1336, %r1337, %r1338}, {%r1315, %r1316}, {%f697, %f696, %f695, %f694};
	// end inline asm
	ld.shared.u32 	%r1321, [%r1395+2592];
	ld.shared.u32 	%r1322, [%r1395+2596];
	// begin inline asm
	mma.sync.aligned.m16n8k32.row.col.f32.e4m3.e4m3.f32 {%f693, %f692, %f691, %f690}, {%r1335, %r1336, %r1337, %r1338}, {%r1321, %r1322}, {%f693, %f692, %f691, %f690};
	// end inline asm
	ld.shared.u32 	%r1327, [%r1395+3232];
	ld.shared.u32 	%r1328, [%r1395+3236];
	// begin inline asm
	mma.sync.aligned.m16n8k32.row.col.f32.e4m3.e4m3.f32 {%f689, %f688, %f687, %f686}, {%r1335, %r1336, %r1337, %r1338}, {%r1327, %r1328}, {%f689, %f688, %f687, %f686};
	// end inline asm
	ld.shared.u32 	%r1333, [%r1395+3872];
	ld.shared.u32 	%r1334, [%r1395+3876];
	// begin inline asm
	mma.sync.aligned.m16n8k32.row.col.f32.e4m3.e4m3.f32 {%f685, %f684, %f683, %f682}, {%r1335, %r1336, %r1337, %r1338}, {%r1333, %r1334}, {%f685, %f684, %f683, %f682};
	// end inline asm
	ld.shared.u32 	%r1339, [%r1395+4512];
	ld.shared.u32 	%r1340, [%r1395+4516];
	// begin inline asm
	mma.sync.aligned.m16n8k32.row.col.f32.e4m3.e4m3.f32 {%f681, %f680, %f679, %f678}, {%r1335, %r1336, %r1337, %r1338}, {%r1339, %r1340}, {%f681, %f680, %f679, %f678};
	// end inline asm
	ld.shared.u32 	%r1383, [%r1397+1312];
	ld.shared.u32 	%r1384, [%r1397+1316];
	ld.shared.u32 	%r1385, [%r1397+1952];
	ld.shared.u32 	%r1386, [%r1397+1956];
	ld.shared.u32 	%r1345, [%r1395+32];
	ld.shared.u32 	%r1346, [%r1395+36];
	// begin inline asm
	mma.sync.aligned.m16n8k32.row.col.f32.e4m3.e4m3.f32 {%f677, %f676, %f675, %f674}, {%r1383, %r1384, %r1385, %r1386}, {%r1345, %r1346}, {%f677, %f676, %f675, %f674};
	// end inline asm
	ld.shared.u32 	%r1351, [%r1395+672];
	ld.shared.u32 	%r1352, [%r1395+676];
	// begin inline asm
	mma.sync.aligned.m16n8k32.row.col.f32.e4m3.e4m3.f32 {%f673, %f672, %f671, %f670}, {%r1383, %r1384, %r1385, %r1386}, {%r1351, %r1352}, {%f673, %f672, %f671, %f670};
	// end inline asm
	ld.shared.u32 	%r1357, [%r1395+1312];
	ld.shared.u32 	%r1358, [%r1395+1316];
	// begin inline asm
	mma.sync.aligned.m16n8k32.row.col.f32.e4m3.e4m3.f32 {%f669, %f668, %f667, %f666}, {%r1383, %r1384, %r1385, %r1386}, {%r1357, %r1358}, {%f669, %f668, %f667, %f666};
	// end inline asm
	ld.shared.u32 	%r1363, [%r1395+1952];
	ld.shared.u32 	%r1364, [%r1395+1956];
	// begin inline asm
	mma.sync.aligned.m16n8k32.row.col.f32.e4m3.e4m3.f32 {%f665, %f664, %f663, %f662}, {%r1383, %r1384, %r1385, %r1386}, {%r1363, %r1364}, {%f665, %f664, %f663, %f662};
	// end inline asm
	ld.shared.u32 	%r1369, [%r1395+2592];
	ld.shared.u32 	%r1370, [%r1395+2596];
	// begin inline asm
	mma.sync.aligned.m16n8k32.row.col.f32.e4m3.e4m3.f32 {%f661, %f660, %f659, %f658}, {%r1383, %r1384, %r1385, %r1386}, {%r1369, %r1370}, {%f661, %f660, %f659, %f658};
	// end inline asm
	ld.shared.u32 	%r1375, [%r1395+3232];
	ld.shared.u32 	%r1376, [%r1395+3236];
	// begin inline asm
	mma.sync.aligned.m16n8k32.row.col.f32.e4m3.e4m3.f32 {%f657, %f656, %f655, %f654}, {%r1383, %r1384, %r1385, %r1386}, {%r1375, %r1376}, {%f657, %f656, %f655, %f654};
	// end inline asm
	ld.shared.u32 	%r1381, [%r1395+3872];
	ld.shared.u32 	%r1382, [%r1395+3876];
	// begin inline asm
	mma.sync.aligned.m16n8k32.row.col.f32.e4m3.e4m3.f32 {%f653, %f652, %f651, %f650}, {%r1383, %r1384, %r1385, %r1386}, {%r1381, %r1382}, {%f653, %f652, %f651, %f650};
	// end inline asm
	ld.shared.u32 	%r1387, [%r1395+4512];
	ld.shared.u32 	%r1388, [%r1395+4516];
	// begin inline asm
	mma.sync.aligned.m16n8k32.row.col.f32.e4m3.e4m3.f32 {%f649, %f648, %f647, %f646}, {%r1383, %r1384, %r1385, %r1386}, {%r1387, %r1388}, {%f649, %f648, %f647, %f646};
	// end inline asm
	bar.sync 	0;
	add.s32 	%r1554, %r1554, 1;
	setp.ne.s32 	%p287, %r1554, 0;
	add.s32 	%r1553, %r1553, %r133;
	add.s32 	%r1552, %r1552, 64;
	add.s32 	%r1551, %r1551, 64;
	add.s32 	%r1550, %r1550, 64;
	add.s32 	%r1549, %r1549, 64;
	add.s32 	%r1548, %r1548, 64;
	add.s32 	%r1547, %r1547, 64;
	@%p287 bra 	$L__BB0_302;
$L__BB0_604:
	shl.b32 	%r1398, %r6, 2;
	not.b32 	%r1399, %r1398;
	and.b32  	%r1400, %r1399, 4;
	mov.u32 	%r1401, _ZZN8pygpukit3ops10w8a16_gemm23w8a16_gemm_kernel_fp8tcEPK13__nv_bfloat16PKhS4_PS2_iiiiE7smScale;
	add.s32 	%r1402, %r1401, %r1400;
	ld.shared.f32 	%f193, [%r1402];
	add.s32 	%r1403, %r5, %r3;
	shl.b32 	%r1404, %r9, 1;
	add.s32 	%r1405, %r4, %r2;
	add.s32 	%r269, %r1405, %r8;
	add.s32 	%r1406, %r1403, %r1404;
	add.s32 	%r271, %r1406, 1;
	setp.ge.s32 	%p288, %r271, %r294;
	setp.ge.s32 	%p289, %r269, %r293;
	or.pred  	%p290, %p289, %p288;
	@%p290 bra 	$L__BB0_606;
	mul.f32 	%f520, %f193, %f709;
	// begin inline asm
	{  cvt.rn.bf16.f32 %rs549, %f520;}

	// end inline asm
	mul.f32 	%f521, %f193, %f708;
	// begin inline asm
	{  cvt.rn.bf16.f32 %rs550, %f521;}

	// end inline asm
	cvt.u32.u16 	%r1408, %rs549;
	cvt.u32.u16 	%r1409, %rs550;
	shl.b32 	%r1410, %r1409, 16;
	or.b32  	%r1411, %r1410, %r1408;
	mad.lo.s32 	%r1412, %r269, %r294, %r1406;
	mul.wide.s32 	%rd43, %r1412, 2;
	add.s64 	%rd44, %rd2, %rd43;
	st.global.u32 	[%rd44], %r1411;
	bra.uni 	$L__BB0_611;
$L__BB0_606:
	setp.ge.s32 	%p291, %r269, %r293;
	@%p291 bra 	$L__BB0_611;
	setp.ge.s32 	%p292, %r1406, %r294;
	mad.lo.s32 	%r1407, %r269, %r294, %r1406;
	mul.wide.s32 	%rd42, %r1407, 2;
	add.s64 	%rd5, %rd2, %rd42;
	@%p292 bra 	$L__BB0_609;
	mul.f32 	%f518, %f193, %f709;
	// begin inline asm
	{  cvt.rn.bf16.f32 %rs547, %f518;}

	// end inline asm
	st.global.u16 	[%rd5], %rs547;
$L__BB0_609:
	setp.ge.s32 	%p293, %r271, %r294;
	@%p293 bra 	$L__BB0_611;
	mul.f32 	%f519, %f193, %f708;
	// begin inline asm
	{  cvt.rn.bf16.f32 %rs548, %f519;}

	// end inline asm
	st.global.u16 	[%rd5+2], %rs548;
$L__BB0_611:
	setp.lt.s32 	%p294, %r271, %r294;
	add.s32 	%r272, %r269, 8;
	setp.lt.s32 	%p295, %r272, %r293;
	and.pred  	%p296, %p295, %p294;
	mul.lo.s32 	%r273, %r272, %r294;
	add.s32 	%r1413, %r273, %r1406;
	mul.wide.s32 	%rd45, %r1413, 2;
	add.s64 	%rd6, %rd2, %rd45;
	@%p296 bra 	$L__BB0_617;
	setp.ge.s32 	%p297, %r272, %r293;
	@%p297 bra 	$L__BB0_618;
	setp.ge.s32 	%p298, %r1406, %r294;
	@%p298 bra 	$L__BB0_615;
	mul.f32 	%f522, %f193, %f707;
	// begin inline asm
	{  cvt.rn.bf16.f32 %rs551, %f522;}

	// end inline asm
	st.global.u16 	[%rd6], %rs551;
$L__BB0_615:
	setp.ge.s32 	%p299, %r271, %r294;
	@%p299 bra 	$L__BB0_618;
	mul.f32 	%f523, %f193, %f706;
	// begin inline asm
	{  cvt.rn.bf16.f32 %rs552, %f523;}

	// end inline asm
	st.global.u16 	[%rd6+2], %rs552;
	bra.uni 	$L__BB0_618;
$L__BB0_617:
	mul.f32 	%f524, %f193, %f707;
	// begin inline asm
	{  cvt.rn.bf16.f32 %rs553, %f524;}

	// end inline asm
	mul.f32 	%f525, %f193, %f706;
	// begin inline asm
	{  cvt.rn.bf16.f32 %rs554, %f525;}

	// end inline asm
	cvt.u32.u16 	%r1414, %rs553;
	cvt.u32.u16 	%r1415, %rs554;
	shl.b32 	%r1416, %r1415, 16;
	or.b32  	%r1417, %r1416, %r1414;
	st.global.u32 	[%rd6], %r1417;
$L__BB0_618:
	setp.lt.s32 	%p300, %r269, %r293;
	add.s32 	%r274, %r1406, 8;
	add.s32 	%r275, %r1406, 9;
	setp.lt.s32 	%p301, %r275, %r294;
	and.pred  	%p302, %p300, %p301;
	mul.lo.s32 	%r276, %r269, %r294;
	cvt.s64.s32 	%rd7, %r1406;
	cvt.s64.s32 	%rd46, %r276;
	add.s64 	%rd47, %rd46, %rd7;
	shl.b64 	%rd48, %rd47, 1;
	add.s64 	%rd8, %rd2, %rd48;
	@%p302 bra 	$L__BB0_624;
	setp.ge.s32 	%p303, %r269, %r293;
	@%p303 bra 	$L__BB0_625;
	setp.ge.s32 	%p304, %r274, %r294;
	@%p304 bra 	$L__BB0_622;
	mul.f32 	%f526, %f193, %f705;
	// begin inline asm
	{  cvt.rn.bf16.f32 %rs555, %f526;}

	// end inline asm
	st.global.u16 	[%rd8+16], %rs555;
$L__BB0_622:
	setp.ge.s32 	%p305, %r275, %r294;
	@%p305 bra 	$L__BB0_625;
	mul.f32 	%f527, %f193, %f704;
	// begin inline asm
	{  cvt.rn.bf16.f32 %rs556, %f527;}

	// end inline asm
	add.s32 	%r1418, %r275, %r276;
	mul.wide.s32 	%rd49, %r1418, 2;
	add.s64 	%rd50, %rd2, %rd49;
	st.global.u16 	[%rd50], %rs556;
	bra.uni 	$L__BB0_625;
$L__BB0_624:
	mul.f32 	%f528, %f193, %f705;
	// begin inline asm
	{  cvt.rn.bf16.f32 %rs557, %f528;}

	// end inline asm
	mul.f32 	%f529, %f193, %f704;
	// begin inline asm
	{  cvt.rn.bf16.f32 %rs558, %f529;}

	// end inline asm
	cvt.u32.u16 	%r1419, %rs557;
	cvt.u32.u16 	%r1420, %rs558;
	shl.b32 	%r1421, %r1420, 16;
	or.b32  	%r1422, %r1421, %r1419;
	st.global.u32 	[%rd8+16], %r1422;
$L__BB0_625:
	setp.lt.s32 	%p306, %r275, %r294;
	setp.lt.s32 	%p307, %r272, %r293;
	and.pred  	%p308, %p307, %p306;
	cvt.s64.s32 	%rd51, %r273;
	add.s64 	%rd52, %rd51, %rd7;
	shl.b64 	%rd53, %rd52, 1;
	add.s64 	%rd9, %rd2, %rd53;
	@%p308 bra 	$L__BB0_631;
	setp.ge.s32 	%p309, %r272, %r293;
	@%p309 bra 	$L__BB0_632;
	setp.ge.s32 	%p310, %r274, %r294;
	@%p310 bra 	$L__BB0_629;
	mul.f32 	%f530, %f193, %f703;
	// begin inline asm
	{  cvt.rn.bf16.f32 %rs559, %f530;}

	// end inline asm
	st.global.u16 	[%rd9+16], %rs559;
$L__BB0_629:
	setp.ge.s32 	%p311, %r275, %r294;
	@%p311 bra 	$L__BB0_632;
	mul.f32 	%f531, %f193, %f702;
	// begin inline asm
	{  cvt.rn.bf16.f32 %rs560, %f531;}

	// end inline asm
	st.global.u16 	[%rd6+18], %rs560;
	bra.uni 	$L__BB0_632;
$L__BB0_631:
	mul.f32 	%f532, %f193, %f703;
	// begin inline asm
	{  cvt.rn.bf16.f32 %rs561, %f532;}

	// end inline asm
	mul.f32 	%f533, %f193, %f702;
	// begin inline asm
	{  cvt.rn.bf16.f32 %rs562, %f533;}

	// end inline asm
	cvt.u32.u16 	%r1423, %rs561;
	cvt.u32.u16 	%r1424, %rs562;
	shl.b32 	%r1425, %r1424, 16;
	or.b32  	%r1426, %r1425, %r1423;
	st.global.u32 	[%rd9+16], %r1426;
$L__BB0_632:
	setp.lt.s32 	%p312, %r269, %r293;
	add.s32 	%r277, %r1406, 16;
	add.s32 	%r278, %r1406, 17;
	setp.lt.s32 	%p313, %r278, %r294;
	and.pred  	%p314, %p312, %p313;
	@%p314 bra 	$L__BB0_638;
	setp.ge.s32 	%p315, %r269, %r293;
	@%p315 bra 	$L__BB0_639;
	setp.ge.s32 	%p316, %r277, %r294;
	@%p316 bra 	$L__BB0_636;
	mul.f32 	%f534, %f193, %f701;
	// begin inline asm
	{  cvt.rn.bf16.f32 %rs563, %f534;}

	// end inline asm
	st.global.u16 	[%rd8+32], %rs563;
$L__BB0_636:
	setp.ge.s32 	%p317, %r278, %r294;
	@%p317 bra 	$L__BB0_639;
	mul.f32 	%f535, %f193, %f700;
	// begin inline asm
	{  cvt.rn.bf16.f32 %rs564, %f535;}

	// end inline asm
	add.s32 	%r1427, %r278, %r276;
	mul.wide.s32 	%rd54, %r1427, 2;
	add.s64 	%rd55, %rd2, %rd54;
	st.global.u16 	[%rd55], %rs564;
	bra.uni 	$L__BB0_639;
$L__BB0_638:
	mul.f32 	%f536, %f193, %f701;
	// begin inline asm
	{  cvt.rn.bf16.f32 %rs565, %f536;}

	// end inline asm
	mul.f32 	%f537, %f193, %f700;
	// begin inline asm
	{  cvt.rn.bf16.f32 %rs566, %f537;}

	// end inline asm
	cvt.u32.u16 	%r1428, %rs565;
	cvt.u32.u16 	%r1429, %rs566;
	shl.b32 	%r1430, %r1429, 16;
	or.b32  	%r1431, %r1430, %r1428;
	st.global.u32 	[%rd8+32], %r1431;
$L__BB0_639:
	setp.lt.s32 	%p318, %r278, %r294;
	setp.lt.s32 	%p319, %r272, %r293;
	and.pred  	%p320, %p319, %p318;
	@%p320 bra 	$L__BB0_645;
	setp.ge.s32 	%p321, %r272, %r293;
	@%p321 bra 	$L__BB0_646;
	setp.ge.s32 	%p322, %r277, %r294;
	@%p322 bra 	$L__BB0_643;
	mul.f32 	%f538, %f193, %f699;
	// begin inline asm
	{  cvt.rn.bf16.f32 %rs567, %f538;}

	// end inline asm
	st.global.u16 	[%rd9+32], %rs567;
$L__BB0_643:
	setp.ge.s32 	%p323, %r278, %r294;
	@%p323 bra 	$L__BB0_646;
	mul.f32 	%f539, %f193, %f698;
	// begin inline asm
	{  cvt.rn.bf16.f32 %rs568, %f539;}

	// end inline asm
	st.global.u16 	[%rd6+34], %rs568;
	bra.uni 	$L__BB0_646;
$L__BB0_645:
	mul.f32 	%f540, %f193, %f699;
	// begin inline asm
	{  cvt.rn.bf16.f32 %rs569, %f540;}

	// end inline asm
	mul.f32 	%f541, %f193, %f698;
	// begin inline asm
	{  cvt.rn.bf16.f32 %rs570, %f541;}

	// end inline asm
	cvt.u32.u16 	%r1432, %rs569;
	cvt.u32.u16 	%r1433, %rs570;
	shl.b32 	%r1434, %r1433, 16;
	or.b32  	%r1435, %r1434, %r1432;
	st.global.u32 	[%rd9+32], %r1435;
$L__BB0_646:
	setp.lt.s32 	%p324, %r269, %r293;
	add.s32 	%r279, %r1406, 24;
	add.s32 	%r280, %r1406, 25;
	setp.lt.s32 	%p325, %r280, %r294;
	and.pred  	%p326, %p324, %p325;
	@%p326 bra 	$L__BB0_652;
	setp.ge.s32 	%p327, %r269, %r293;
	@%p327 bra 	$L__BB0_653;
	setp.ge.s32 	%p328, %r279, %r294;
	@%p328 bra 	$L__BB0_650;
	mul.f32 	%f542, %f193, %f697;
	// begin inline asm
	{  cvt.rn.bf16.f32 %rs571, %f542;}

	// end inline asm
	st.global.u16 	[%rd8+48], %rs571;
$L__BB0_650:
	setp.ge.s32 	%p329, %r280, %r294;
	@%p329 bra 	$L__BB0_653;
	mul.f32 	%f543, %f193, %f696;
	// begin inline asm
	{  cvt.rn.bf16.f32 %rs572, %f543;}

	// end inline asm
	add.s32 	%r1436, %r280, %r276;
	mul.wide.s32 	%rd56, %r1436, 2;
	add.s64 	%rd57, %rd2, %rd56;
	st.global.u16 	[%rd57], %rs572;
	bra.uni 	$L__BB0_653;
$L__BB0_652:
	mul.f32 	%f544, %f193, %f697;
	// begin inline asm
	{  cvt.rn.bf16.f32 %rs573, %f544;}

	// end inline asm
	mul.f32 	%f545, %f193, %f696;
	// begin inline asm
	{  cvt.rn.bf16.f32 %rs574, %f545;}

	// end inline asm
	cvt.u32.u16 	%r1437, %rs573;
	cvt.u32.u16 	%r1438, %rs574;
	shl.b32 	%r1439, %r1438, 16;
	or.b32  	%r1440, %r1439, %r1437;
	st.global.u32 	[%rd8+48], %r1440;
$L__BB0_653:
	setp.lt.s32 	%p330, %r280, %r294;
	setp.lt.s32 	%p331, %r272, %r293;
	and.pred  	%p332, %p331, %p330;
	@%p332 bra 	$L__BB0_659;
	setp.ge.s32 	%p333, %r272, %r293;
	@%p333 bra 	$L__BB0_660;
	setp.ge.s32 	%p334, %r279, %r294;
	@%p334 bra 	$L__BB0_657;
	mul.f32 	%f546, %f193, %f695;
	// begin inline asm
	{  cvt.rn.bf16.f32 %rs575, %f546;}

	// end inline asm
	st.global.u16 	[%rd9+48], %rs575;
$L__BB0_657:
	setp.ge.s32 	%p335, %r280, %r294;
	@%p335 bra 	$L__BB0_660;
	mul.f32 	%f547, %f193, %f694;
	// begin inline asm
	{  cvt.rn.bf16.f32 %rs576, %f547;}

	// end inline asm
	st.global.u16 	[%rd6+50], %rs576;
	bra.uni 	$L__BB0_660;
$L__BB0_659:
	mul.f32 	%f548, %f193, %f695;
	// begin inline asm
	{  cvt.rn.bf16.f32 %rs577, %f548;}

	// end inline asm
	mul.f32 	%f549, %f193, %f694;
	// begin inline asm
	{  cvt.rn.bf16.f32 %rs578, %f549;}

	// end inline asm
	cvt.u32.u16 	%r1441, %rs577;
	cvt.u32.u16 	%r1442, %rs578;
	shl.b32 	%r1443, %r1442, 16;
	or.b32  	%r1444, %r1443, %r1441;
	st.global.u32 	[%rd9+48], %r1444;
$L__BB0_660:
	setp.lt.s32 	%p336, %r269, %r293;
	add.s32 	%r281, %r1406, 32;
	add.s32 	%r282, %r1406, 33;
	setp.lt.s32 	%p337, %r282, %r294;
	and.pred  	%p338, %p336, %p337;
	@%p338 bra 	$L__BB0_666;
	setp.ge.s32 	%p339, %r269, %r293;
	@%p339 bra 	$L__BB0_667;
	setp.ge.s32 	%p340, %r281, %r294;
	@%p340 bra 	$L__BB0_664;
	mul.f32 	%f550, %f193, %f693;
	// begin inline asm
	{  cvt.rn.bf16.f32 %rs579, %f550;}

	// end inline asm
	st.global.u16 	[%rd8+64], %rs579;
$L__BB0_664:
	setp.ge.s32 	%p341, %r282, %r294;
	@%p341 bra 	$L__BB0_667;
	mul.f32 	%f551, %f193, %f692;
	// begin inline asm
	{  cvt.rn.bf16.f32 %rs580, %f551;}

	// end inline asm
	add.s32 	%r1445, %r282, %r276;
	mul.wide.s32 	%rd58, %r1445, 2;
	add.s64 	%rd59, %rd2, %rd58;
	st.global.u16 	[%rd59], %rs580;
	bra.uni 	$L__BB0_667;
$L__BB0_666:
	mul.f32 	%f552, %f193, %f693;
	// begin inline asm
	{  cvt.rn.bf16.f32 %rs581, %f552;}

	// end inline asm
	mul.f32 	%f553, %f193, %f692;
	// begin inline asm
	{  cvt.rn.bf16.f32 %rs582, %f553;}

	// end inline asm
	cvt.u32.u16 	%r1446, %rs581;
	cvt.u32.u16 	%r1447, %rs582;
	shl.b32 	%r1448, %r1447, 16;
	or.b32  	%r1449, %r1448, %r1446;
	st.global.u32 	[%rd8+64], %r1449;
$L__BB0_667:
	setp.lt.s32 	%p342, %r282, %r294;
	setp.lt.s32 	%p343, %r272, %r293;
	and.pred  	%p344, %p343, %p342;
	@%p344 bra 	$L__BB0_673;
	setp.ge.s32 	%p345, %r272, %r293;
	@%p345 bra 	$L__BB0_674;
	setp.ge.s32 	%p346, %r281, %r294;
	@%p346 bra 	$L__BB0_671;
	mul.f32 	%f554, %f193, %f691;
	// begin inline asm
	{  cvt.rn.bf16.f32 %rs583, %f554;}

	// end inline asm
	st.global.u16 	[%rd9+64], %rs583;
$L__BB0_671:
	setp.ge.s32 	%p347, %r282, %r294;
	@%p347 bra 	$L__BB0_674;
	mul.f32 	%f555, %f193, %f690;
	// begin inline asm
	{  cvt.rn.bf16.f32 %rs584, %f555;}

	// end inline asm
	st.global.u16 	[%rd6+66], %rs584;
	bra.uni 	$L__BB0_674;
$L__BB0_673:
	mul.f32 	%f556, %f193, %f691;
	// begin inline asm
	{  cvt.rn.bf16.f32 %rs585, %f556;}

	// end inline asm
	mul.f32 	%f557, %f193, %f690;
	// begin inline asm
	{  cvt.rn.bf16.f32 %rs586, %f557;}

	// end inline asm
	cvt.u32.u16 	%r1450, %rs585;
	cvt.u32.u16 	%r1451, %rs586;
	shl.b32 	%r1452, %r1451, 16;
	or.b32  	%r1453, %r1452, %r1450;
	st.global.u32 	[%rd9+64], %r1453;
$L__BB0_674:
	setp.lt.s32 	%p348, %r269, %r293;
	add.s32 	%r283, %r1406, 40;
	add.s32 	%r284, %r1406, 41;
	setp.lt.s32 	%p349, %r284, %r294;
	and.pred  	%p350, %p348, %p349;
	@%p350 bra 	$L__BB0_680;
	setp.ge.s32 	%p351, %r269, %r293;
	@%p351 bra 	$L__BB0_681;
	setp.ge.s32 	%p352, %r283, %r294;
	@%p352 bra 	$L__BB0_678;
	mul.f32 	%f558, %f193, %f689;
	// begin inline asm
	{  cvt.rn.bf16.f32 %rs587, %f558;}

	// end inline asm
	st.global.u16 	[%rd8+80], %rs587;
$L__BB0_678:
	setp.ge.s32 	%p353, %r284, %r294;
	@%p353 bra 	$L__BB0_681;
	mul.f32 	%f559, %f193, %f688;
	// begin inline asm
	{  cvt.rn.bf16.f32 %rs588, %f559;}

	// end inline asm
	add.s32 	%r1454, %r284, %r276;
	mul.wide.s32 	%rd60, %r1454, 2;
	add.s64 	%rd61, %rd2, %rd60;
	st.global.u16 	[%rd61], %rs588;
	bra.uni 	$L__BB0_681;
$L__BB0_680:
	mul.f32 	%f560, %f193, %f689;
	// begin inline asm
	{  cvt.rn.bf16.f32 %rs589, %f560;}

	// end inline asm
	mul.f32 	%f561, %f193, %f688;
	// begin inline asm
	{  cvt.rn.bf16.f32 %rs590, %f561;}

	// end inline asm
	cvt.u32.u16 	%r1455, %rs589;
	cvt.u32.u16 	%r1456, %rs590;
	shl.b32 	%r1457, %r1456, 16;
	or.b32  	%r1458, %r1457, %r1455;
	st.global.u32 	[%rd8+80], %r1458;
$L__BB0_681:
	setp.lt.s32 	%p354, %r284, %r294;
	setp.lt.s32 	%p355, %r272, %r293;
	and.pred  	%p356, %p355, %p354;
	@%p356 bra 	$L__BB0_687;
	setp.ge.s32 	%p357, %r272, %r293;
	@%p357 bra 	$L__BB0_688;
	setp.ge.s32 	%p358, %r283, %r294;
	@%p358 bra 	$L__BB0_685;
	mul.f32 	%f562, %f193, %f687;
	// begin inline asm
	{  cvt.rn.bf16.f32 %rs591, %f562;}

	// end inline asm
	st.global.u16 	[%rd9+80], %rs591;
$L__BB0_685:
	setp.ge.s32 	%p359, %r284, %r294;
	@%p359 bra 	$L__BB0_688;
	mul.f32 	%f563, %f193, %f686;
	// begin inline asm
	{  cvt.rn.bf16.f32 %rs592, %f563;}

	// end inline asm
	st.global.u16 	[%rd6+82], %rs592;
	bra.uni 	$L__BB0_688;
$L__BB0_687:
	mul.f32 	%f564, %f193, %f687;
	// begin inline asm
	{  cvt.rn.bf16.f32 %rs593, %f564;}

	// end inline asm
	mul.f32 	%f565, %f193, %f686;
	// begin inline asm
	{  cvt.rn.bf16.f32 %rs594, %f565;}

	// end inline asm
	cvt.u32.u16 	%r1459, %rs593;
	cvt.u32.u16 	%r1460, %rs594;
	shl.b32 	%r1461, %r1460, 16;
	or.b32  	%r1462, %r1461, %r1459;
	st.global.u32 	[%rd9+80], %r1462;
$L__BB0_688:
	setp.lt.s32 	%p360, %r269, %r293;
	add.s32 	%r285, %r1406, 48;
	add.s32 	%r286, %r1406, 49;
	setp.lt.s32 	%p361, %r286, %r294;
	and.pred  	%p362, %p360, %p361;
	@%p362 bra 	$L__BB0_694;
	setp.ge.s32 	%p363, %r269, %r293;
	@%p363 bra 	$L__BB0_695;
	setp.ge.s32 	%p364, %r285, %r294;
	@%p364 bra 	$L__BB0_692;
	mul.f32 	%f566, %f193, %f685;
	// begin inline asm
	{  cvt.rn.bf16.f32 %rs595, %f566;}

	// end inline asm
	st.global.u16 	[%rd8+96], %rs595;
$L__BB0_692:
	setp.ge.s32 	%p365, %r286, %r294;
	@%p365 bra 	$L__BB0_695;
	mul.f32 	%f567, %f193, %f684;
	// begin inline asm
	{  cvt.rn.bf16.f32 %rs596, %f567;}

	// end inline asm
	add.s32 	%r1463, %r286, %r276;
	mul.wide.s32 	%rd62, %r1463, 2;
	add.s64 	%rd63, %rd2, %rd62;
	st.global.u16 	[%rd63], %rs596;
	bra.uni 	$L__BB0_695;
$L__BB0_694:
	mul.f32 	%f568, %f193, %f685;
	// begin inline asm
	{  cvt.rn.bf16.f32 %rs597, %f568;}

	// end inline asm
	mul.f32 	%f569, %f193, %f684;
	// begin inline asm
	{  cvt.rn.bf16.f32 %rs598, %f569;}

	// end inline asm
	cvt.u32.u16 	%r1464, %rs597;
	cvt.u32.u16 	%r1465, %rs598;
	shl.b32 	%r1466, %r1465, 16;
	or.b32  	%r1467, %r1466, %r1464;
	st.global.u32 	[%rd8+96], %r1467;
$L__BB0_695:
	setp.lt.s32 	%p366, %r286, %r294;
	setp.lt.s32 	%p367, %r272, %r293;
	and.pred  	%p368, %p367, %p366;
	@%p368 bra 	$L__BB0_701;
	setp.ge.s32 	%p369, %r272, %r293;
	@%p369 bra 	$L__BB0_702;
	setp.ge.s32 	%p370, %r285, %r294;
	@%p370 bra 	$L__BB0_699;
	mul.f32 	%f570, %f193, %f683;
	// begin inline asm
	{  cvt.rn.bf16.f32 %rs599, %f570;}

	// end inline asm
	st.global.u16 	[%rd9+96], %rs599;
$L__BB0_699:
	setp.ge.s32 	%p371, %r286, %r294;
	@%p371 bra 	$L__BB0_702;
	mul.f32 	%f571, %f193, %f682;
	// begin inline asm
	{  cvt.rn.bf16.f32 %rs600, %f571;}

	// end inline asm
	st.global.u16 	[%rd6+98], %rs600;
	bra.uni 	$L__BB0_702;
$L__BB0_701:
	mul.f32 	%f572, %f193, %f683;
	// begin inline asm
	{  cvt.rn.bf16.f32 %rs601, %f572;}

	// end inline asm
	mul.f32 	%f573, %f193, %f682;
	// begin inline asm
	{  cvt.rn.bf16.f32 %rs602, %f573;}

	// end inline asm
	cvt.u32.u16 	%r1468, %rs601;
	cvt.u32.u16 	%r1469, %rs602;
	shl.b32 	%r1470, %r1469, 16;
	or.b32  	%r1471, %r1470, %r1468;
	st.global.u32 	[%rd9+96], %r1471;
$L__BB0_702:
	setp.lt.s32 	%p372, %r269, %r293;
	add.s32 	%r287, %r1406, 56;
	add.s32 	%r288, %r1406, 57;
	setp.lt.s32 	%p373, %r288, %r294;
	and.pred  	%p374, %p372, %p373;
	@%p374 bra 	$L__BB0_708;
	setp.ge.s32 	%p375, %r269, %r293;
	@%p375 bra 	$L__BB0_709;
	setp.ge.s32 	%p376, %r287, %r294;
	@%p376 bra 	$L__BB0_706;
	mul.f32 	%f574, %f193, %f681;
	// begin inline asm
	{  cvt.rn.bf16.f32 %rs603, %f574;}

	// end inline asm
	st.global.u16 	[%rd8+112], %rs603;
$L__BB0_706:
	setp.ge.s32 	%p377, %r288, %r294;
	@%p377 bra 	$L__BB0_709;
	mul.f32 	%f575, %f193, %f680;
	// begin inline asm
	{  cvt.rn.bf16.f32 %rs604, %f575;}

	// end inline asm
	add.s32 	%r1472, %r288, %r276;
	mul.wide.s32 	%rd64, %r1472, 2;
	add.s64 	%rd65, %rd2, %rd64;
	st.global.u16 	[%rd65], %rs604;
	bra.uni 	$L__BB0_709;
$L__BB0_708:
	mul.f32 	%f576, %f193, %f681;
	// begin inline asm
	{  cvt.rn.bf16.f32 %rs605, %f576;}

	// end inline asm
	mul.f32 	%f577, %f193, %f680;
	// begin inline asm
	{  cvt.rn.bf16.f32 %rs606, %f577;}

	// end inline asm
	cvt.u32.u16 	%r1473, %rs605;
	cvt.u32.u16 	%r1474, %rs606;
	shl.b32 	%r1475, %r1474, 16;
	or.b32  	%r1476, %r1475, %r1473;
	st.global.u32 	[%rd8+112], %r1476;
$L__BB0_709:
	setp.lt.s32 	%p378, %r288, %r294;
	setp.lt.s32 	%p379, %r272, %r293;
	and.pred  	%p380, %p379, %p378;
	@%p380 bra 	$L__BB0_715;
	setp.ge.s32 	%p381, %r272, %r293;
	@%p381 bra 	$L__BB0_716;
	setp.ge.s32 	%p382, %r287, %r294;
	@%p382 bra 	$L__BB0_713;
	mul.f32 	%f578, %f193, %f679;
	// begin inline asm
	{  cvt.rn.bf16.f32 %rs607, %f578;}

	// end inline asm
	st.global.u16 	[%rd9+112], %rs607;
$L__BB0_713:
	setp.ge.s32 	%p383, %r288, %r294;
	@%p383 bra 	$L__BB0_716;
	mul.f32 	%f579, %f193, %f678;
	// begin inline asm
	{  cvt.rn.bf16.f32 %rs608, %f579;}

	// end inline asm
	st.global.u16 	[%rd6+114], %rs608;
	bra.uni 	$L__BB0_716;
$L__BB0_715:
	mul.f32 	%f580, %f193, %f679;
	// begin inline asm
	{  cvt.rn.bf16.f32 %rs609, %f580;}

	// end inline asm
	mul.f32 	%f581, %f193, %f678;
	// begin inline asm
	{  cvt.rn.bf16.f32 %rs610, %f581;}

	// end inline asm
	cvt.u32.u16 	%r1477, %rs609;
	cvt.u32.u16 	%r1478, %rs610;
	shl.b32 	%r1479, %r1478, 16;
	or.b32  	%r1480, %r1479, %r1477;
	st.global.u32 	[%rd9+112], %r1480;
$L__BB0_716:
	setp.lt.s32 	%p384, %r271, %r294;
	add.s32 	%r289, %r269, 16;
	setp.lt.s32 	%p385, %r289, %r293;
	and.pred  	%p386, %p385, %p384;
	mul.lo.s32 	%r290, %r289, %r294;
	add.s32 	%r1481, %r290, %r1406;
	mul.wide.s32 	%rd66, %r1481, 2;
	add.s64 	%rd10, %rd2, %rd66;
	@%p386 bra 	$L__BB0_722;
	setp.ge.s32 	%p387, %r289, %r293;
	@%p387 bra 	$L__BB0_723;
	setp.ge.s32 	%p388, %r1406, %r294;
	@%p388 bra 	$L__BB0_720;
	mul.f32 	%f582, %f193, %f677;
	// begin inline asm
	{  cvt.rn.bf16.f32 %rs611, %f582;}

	// end inline asm
	st.global.u16 	[%rd10], %rs611;
$L__BB0_720:
	setp.ge.s32 	%p389, %r271, %r294;
	@%p389 bra 	$L__BB0_723;
	mul.f32 	%f583, %f193, %f676;
	// begin inline asm
	{  cvt.rn.bf16.f32 %rs612, %f583;}

	// end inline asm
	st.global.u16 	[%rd10+2], %rs612;
	bra.uni 	$L__BB0_723;
$L__BB0_722:
	mul.f32 	%f584, %f193, %f677;
	// begin inline asm
	{  cvt.rn.bf16.f32 %rs613, %f584;}

	// end inline asm
	mul.f32 	%f585, %f193, %f676;
	// begin inline asm
	{  cvt.rn.bf16.f32 %rs614, %f585;}

	// end inline asm
	cvt.u32.u16 	%r1482, %rs613;
	cvt.u32.u16 	%r1483, %rs614;
	shl.b32 	%r1484, %r1483, 16;
	or.b32  	%r1485, %r1484, %r1482;
	st.global.u32 	[%rd10], %r1485;
$L__BB0_723:
	setp.lt.s32 	%p390, %r271, %r294;
	add.s32 	%r291, %r269, 24;
	setp.lt.s32 	%p391, %r291, %r293;
	and.pred  	%p392, %p391, %p390;
	mul.lo.s32 	%r292, %r291, %r294;
	add.s32 	%r1486, %r292, %r1406;
	mul.wide.s32 	%rd67, %r1486, 2;
	add.s64 	%rd11, %rd2, %rd67;
	@%p392 bra 	$L__BB0_729;
	setp.ge.s32 	%p393, %r291, %r293;
	@%p393 bra 	$L__BB0_730;
	setp.ge.s32 	%p394, %r1406, %r294;
	@%p394 bra 	$L__BB0_727;
	mul.f32 	%f586, %f193, %f675;
	// begin inline asm
	{  cvt.rn.bf16.f32 %rs615, %f586;}

	// end inline asm
	st.global.u16 	[%rd11], %rs615;
$L__BB0_727:
	setp.ge.s32 	%p395, %r271, %r294;
	@%p395 bra 	$L__BB0_730;
	mul.f32 	%f587, %f193, %f674;
	// begin inline asm
	{  cvt.rn.bf16.f32 %rs616, %f587;}

	// end inline asm
	st.global.u16 	[%rd11+2], %rs616;
	bra.uni 	$L__BB0_730;
$L__BB0_729:
	mul.f32 	%f588, %f193, %f675;
	// begin inline asm
	{  cvt.rn.bf16.f32 %rs617, %f588;}

	// end inline asm
	mul.f32 	%f589, %f193, %f674;
	// begin inline asm
	{  cvt.rn.bf16.f32 %rs618, %f589;}

	// end inline asm
	cvt.u32.u16 	%r1487, %rs617;
	cvt.u32.u16 	%r1488, %rs618;
	shl.b32 	%r1489, %r1488, 16;
	or.b32  	%r1490, %r1489, %r1487;
	st.global.u32 	[%rd11], %r1490;
$L__BB0_730:
	setp.lt.s32 	%p396, %r289, %r293;
	setp.lt.s32 	%p397, %r275, %r294;
	and.pred  	%p398, %p396, %p397;
	cvt.s64.s32 	%rd68, %r290;
	add.s64 	%rd69, %rd68, %rd7;
	shl.b64 	%rd70, %rd69, 1;
	add.s64 	%rd12, %rd2, %rd70;
	@%p398 bra 	$L__BB0_736;
	setp.ge.s32 	%p399, %r289, %r293;
	@%p399 bra 	$L__BB0_737;
	setp.ge.s32 	%p400, %r274, %r294;
	@%p400 bra 	$L__BB0_734;
	mul.f32 	%f590, %f193, %f673;
	// begin inline asm
	{  cvt.rn.bf16.f32 %rs619, %f590;}

	// end inline asm
	st.global.u16 	[%rd12+16], %rs619;
$L__BB0_734:
	setp.ge.s32 	%p401, %r275, %r294;
	@%p401 bra 	$L__BB0_737;
	mul.f32 	%f591, %f193, %f672;
	// begin inline asm
	{  cvt.rn.bf16.f32 %rs620, %f591;}

	// end inline asm
	st.global.u16 	[%rd10+18], %rs620;
	bra.uni 	$L__BB0_737;
$L__BB0_736:
	mul.f32 	%f592, %f193, %f673;
	// begin inline asm
	{  cvt.rn.bf16.f32 %rs621, %f592;}

	// end inline asm
	mul.f32 	%f593, %f193, %f672;
	// begin inline asm
	{  cvt.rn.bf16.f32 %rs622, %f593;}

	// end inline asm
	cvt.u32.u16 	%r1491, %rs621;
	cvt.u32.u16 	%r1492, %rs622;
	shl.b32 	%r1493, %r1492, 16;
	or.b32  	%r1494, %r1493, %r1491;
	st.global.u32 	[%rd12+16], %r1494;
$L__BB0_737:
	setp.lt.s32 	%p402, %r291, %r293;
	setp.lt.s32 	%p403, %r275, %r294;
	and.pred  	%p404, %p402, %p403;
	cvt.s64.s32 	%rd71, %r292;
	add.s64 	%rd72, %rd71, %rd7;
	shl.b64 	%rd73, %rd72, 1;
	add.s64 	%rd13, %rd2, %rd73;
	@%p404 bra 	$L__BB0_743;
	setp.ge.s32 	%p405, %r291, %r293;
	@%p405 bra 	$L__BB0_744;
	setp.ge.s32 	%p406, %r274, %r294;
	@%p406 bra 	$L__BB0_741;
	mul.f32 	%f594, %f193, %f671;
	// begin inline asm
	{  cvt.rn.bf16.f32 %rs623, %f594;}

	// end inline asm
	st.global.u16 	[%rd13+16], %rs623;
$L__BB0_741:
	setp.ge.s32 	%p407, %r275, %r294;
	@%p407 bra 	$L__BB0_744;
	mul.f32 	%f595, %f193, %f670;
	// begin inline asm
	{  cvt.rn.bf16.f32 %rs624, %f595;}

	// end inline asm
	st.global.u16 	[%rd11+18], %rs624;
	bra.uni 	$L__BB0_744;
$L__BB0_743:
	mul.f32 	%f596, %f193, %f671;
	// begin inline asm
	{  cvt.rn.bf16.f32 %rs625, %f596;}

	// end inline asm
	mul.f32 	%f597, %f193, %f670;
	// begin inline asm
	{  cvt.rn.bf16.f32 %rs626, %f597;}

	// end inline asm
	cvt.u32.u16 	%r1495, %rs625;
	cvt.u32.u16 	%r1496, %rs626;
	shl.b32 	%r1497, %r1496, 16;
	or.b32  	%r1498, %r1497, %r1495;
	st.global.u32 	[%rd13+16], %r1498;
$L__BB0_744:
	setp.lt.s32 	%p408, %r289, %r293;
	setp.lt.s32 	%p409, %r278, %r294;
	and.pred  	%p410, %p408, %p409;
	@%p410 bra 	$L__BB0_750;
	setp.ge.s32 	%p411, %r289, %r293;
	@%p411 bra 	$L__BB0_751;
	setp.ge.s32 	%p412, %r277, %r294;
	@%p412 bra 	$L__BB0_748;
	mul.f32 	%f598, %f193, %f669;
	// begin inline asm
	{  cvt.rn.bf16.f32 %rs627, %f598;}

	// end inline asm
	st.global.u16 	[%rd12+32], %rs627;
$L__BB0_748:
	setp.ge.s32 	%p413, %r278, %r294;
	@%p413 bra 	$L__BB0_751;
	mul.f32 	%f599, %f193, %f668;
	// begin inline asm
	{  cvt.rn.bf16.f32 %rs628, %f599;}

	// end inline asm
	st.global.u16 	[%rd10+34], %rs628;
	bra.uni 	$L__BB0_751;
$L__BB0_750:
	mul.f32 	%f600, %f193, %f669;
	// begin inline asm
	{  cvt.rn.bf16.f32 %rs629, %f600;}

	// end inline asm
	mul.f32 	%f601, %f193, %f668;
	// begin inline asm
	{  cvt.rn.bf16.f32 %rs630, %f601;}

	// end inline asm
	cvt.u32.u16 	%r1499, %rs629;
	cvt.u32.u16 	%r1500, %rs630;
	shl.b32 	%r1501, %r1500, 16;
	or.b32  	%r1502, %r1501, %r1499;
	st.global.u32 	[%rd12+32], %r1502;
$L__BB0_751:
	setp.lt.s32 	%p414, %r291, %r293;
	setp.lt.s32 	%p415, %r278, %r294;
	and.pred  	%p416, %p414, %p415;
	@%p416 bra 	$L__BB0_757;
	setp.ge.s32 	%p417, %r291, %r293;
	@%p417 bra 	$L__BB0_758;
	setp.ge.s32 	%p418, %r277, %r294;
	@%p418 bra 	$L__BB0_755;
	mul.f32 	%f602, %f193, %f667;
	// begin inline asm
	{  cvt.rn.bf16.f32 %rs631, %f602;}

	// end inline asm
	st.global.u16 	[%rd13+32], %rs631;
$L__BB0_755:
	setp.ge.s32 	%p419, %r278, %r294;
	@%p419 bra 	$L__BB0_758;
	mul.f32 	%f603, %f193, %f666;
	// begin inline asm
	{  cvt.rn.bf16.f32 %rs632, %f603;}

	// end inline asm
	st.global.u16 	[%rd11+34], %rs632;
	bra.uni 	$L__BB0_758;
$L__BB0_757:
	mul.f32 	%f604, %f193, %f667;
	// begin inline asm
	{  cvt.rn.bf16.f32 %rs633, %f604;}

	// end inline asm
	mul.f32 	%f605, %f193, %f666;
	// begin inline asm
	{  cvt.rn.bf16.f32 %rs634, %f605;}

	// end inline asm
	cvt.u32.u16 	%r1503, %rs633;
	cvt.u32.u16 	%r1504, %rs634;
	shl.b32 	%r1505, %r1504, 16;
	or.b32  	%r1506, %r1505, %r1503;
	st.global.u32 	[%rd13+32], %r1506;
$L__BB0_758:
	setp.lt.s32 	%p420, %r289, %r293;
	setp.lt.s32 	%p421, %r280, %r294;
	and.pred  	%p422, %p420, %p421;
	@%p422 bra 	$L__BB0_764;
	setp.ge.s32 	%p423, %r289, %r293;
	@%p423 bra 	$L__BB0_765;
	setp.ge.s32 	%p424, %r279, %r294;
	@%p424 bra 	$L__BB0_762;
	mul.f32 	%f606, %f193, %f665;
	// begin inline asm
	{  cvt.rn.bf16.f32 %rs635, %f606;}

	// end inline asm
	st.global.u16 	[%rd12+48], %rs635;
$L__BB0_762:
	setp.ge.s32 	%p425, %r280, %r294;
	@%p425 bra 	$L__BB0_765;
	mul.f32 	%f607, %f193, %f664;
	// begin inline asm
	{  cvt.rn.bf16.f32 %rs636, %f607;}

	// end inline asm
	st.global.u16 	[%rd10+50], %rs636;
	bra.uni 	$L__BB0_765;
$L__BB0_764:
	mul.f32 	%f608, %f193, %f665;
	// begin inline asm
	{  cvt.rn.bf16.f32 %rs637, %f608;}

	// end inline asm
	mul.f32 	%f609, %f193, %f664;
	// begin inline asm
	{  cvt.rn.bf16.f32 %rs638, %f609;}

	// end inline asm
	cvt.u32.u16 	%r1507, %rs637;
	cvt.u32.u16 	%r1508, %rs638;
	shl.b32 	%r1509, %r1508, 16;
	or.b32  	%r1510, %r1509, %r1507;
	st.global.u32 	[%rd12+48], %r1510;
$L__BB0_765:
	setp.lt.s32 	%p426, %r291, %r293;
	setp.lt.s32 	%p427, %r280, %r294;
	and.pred  	%p428, %p426, %p427;
	@%p428 bra 	$L__BB0_771;
	setp.ge.s32 	%p429, %r291, %r293;
	@%p429 bra 	$L__BB0_772;
	setp.ge.s32 	%p430, %r279, %r294;
	@%p430 bra 	$L__BB0_769;
	mul.f32 	%f610, %f193, %f663;
	// begin inline asm
	{  cvt.rn.bf16.f32 %rs639, %f610;}

	// end inline asm
	st.global.u16 	[%rd13+48], %rs639;
$L__BB0_769:
	setp.ge.s32 	%p431, %r280, %r294;
	@%p431 bra 	$L__BB0_772;
	mul.f32 	%f611, %f193, %f662;
	// begin inline asm
	{  cvt.rn.bf16.f32 %rs640, %f611;}

	// end inline asm
	st.global.u16 	[%rd11+50], %rs640;
	bra.uni 	$L__BB0_772;
$L__BB0_771:
	mul.f32 	%f612, %f193, %f663;
	// begin inline asm
	{  cvt.rn.bf16.f32 %rs641, %f612;}

	// end inline asm
	mul.f32 	%f613, %f193, %f662;
	// begin inline asm
	{  cvt.rn.bf16.f32 %rs642, %f613;}

	// end inline asm
	cvt.u32.u16 	%r1511, %rs641;
	cvt.u32.u16 	%r1512, %rs642;
	shl.b32 	%r1513, %r1512, 16;
	or.b32  	%r1514, %r1513, %r1511;
	st.global.u32 	[%rd13+48], %r1514;
$L__BB0_772:
	setp.lt.s32 	%p432, %r289, %r293;
	setp.lt.s32 	%p433, %r282, %r294;
	and.pred  	%p434, %p432, %p433;
	@%p434 bra 	$L__BB0_778;
	setp.ge.s32 	%p435, %r289, %r293;
	@%p435 bra 	$L__BB0_779;
	setp.ge.s32 	%p436, %r281, %r294;
	@%p436 bra 	$L__BB0_776;
	mul.f32 	%f614, %f193, %f661;
	// begin inline asm
	{  cvt.rn.bf16.f32 %rs643, %f614;}

	// end inline asm
	st.global.u16 	[%rd12+64], %rs643;
$L__BB0_776:
	setp.ge.s32 	%p437, %r282, %r294;
	@%p437 bra 	$L__BB0_779;
	mul.f32 	%f615, %f193, %f660;
	// begin inline asm
	{  cvt.rn.bf16.f32 %rs644, %f615;}

	// end inline asm
	st.global.u16 	[%rd10+66], %rs644;
	bra.uni 	$L__BB0_779;
$L__BB0_778:
	mul.f32 	%f616, %f193, %f661;
	// begin inline asm
	{  cvt.rn.bf16.f32 %rs645, %f616;}

	// end inline asm
	mul.f32 	%f617, %f193, %f660;
	// begin inline asm
	{  cvt.rn.bf16.f32 %rs646, %f617;}

	// end inline asm
	cvt.u32.u16 	%r1515, %rs645;
	cvt.u32.u16 	%r1516, %rs646;
	shl.b32 	%r1517, %r1516, 16;
	or.b32  	%r1518, %r1517, %r1515;
	st.global.u32 	[%rd12+64], %r1518;
$L__BB0_779:
	setp.lt.s32 	%p438, %r291, %r293;
	setp.lt.s32 	%p439, %r282, %r294;
	and.pred  	%p440, %p438, %p439;
	@%p440 bra 	$L__BB0_785;
	setp.ge.s32 	%p441, %r291, %r293;
	@%p441 bra 	$L__BB0_786;
	setp.ge.s32 	%p442, %r281, %r294;
	@%p442 bra 	$L__BB0_783;
	mul.f32 	%f618, %f193, %f659;
	// begin inline asm
	{  cvt.rn.bf16.f32 %rs647, %f618;}

	// end inline asm
	st.global.u16 	[%rd13+64], %rs647;
$L__BB0_783:
	setp.ge.s32 	%p443, %r282, %r294;
	@%p443 bra 	$L__BB0_786;
	mul.f32 	%f619, %f193, %f658;
	// begin inline asm
	{  cvt.rn.bf16.f32 %rs648, %f619;}

	// end inline asm
	st.global.u16 	[%rd11+66], %rs648;
	bra.uni 	$L__BB0_786;
$L__BB0_785:
	mul.f32 	%f620, %f193, %f659;
	// begin inline asm
	{  cvt.rn.bf16.f32 %rs649, %f620;}

	// end inline asm
	mul.f32 	%f621, %f193, %f658;
	// begin inline asm
	{  cvt.rn.bf16.f32 %rs650, %f621;}

	// end inline asm
	cvt.u32.u16 	%r1519, %rs649;
	cvt.u32.u16 	%r1520, %rs650;
	shl.b32 	%r1521, %r1520, 16;
	or.b32  	%r1522, %r1521, %r1519;
	st.global.u32 	[%rd13+64], %r1522;
$L__BB0_786:
	setp.lt.s32 	%p444, %r289, %r293;
	setp.lt.s32 	%p445, %r284, %r294;
	and.pred  	%p446, %p444, %p445;
	@%p446 bra 	$L__BB0_792;
	setp.ge.s32 	%p447, %r289, %r293;
	@%p447 bra 	$L__BB0_793;
	setp.ge.s32 	%p448, %r283, %r294;
	@%p448 bra 	$L__BB0_790;
	mul.f32 	%f622, %f193, %f657;
	// begin inline asm
	{  cvt.rn.bf16.f32 %rs651, %f622;}

	// end inline asm
	st.global.u16 	[%rd12+80], %rs651;
$L__BB0_790:
	setp.ge.s32 	%p449, %r284, %r294;
	@%p449 bra 	$L__BB0_793;
	mul.f32 	%f623, %f193, %f656;
	// begin inline asm
	{  cvt.rn.bf16.f32 %rs652, %f623;}

	// end inline asm
	st.global.u16 	[%rd10+82], %rs652;
	bra.uni 	$L__BB0_793;
$L__BB0_792:
	mul.f32 	%f624, %f193, %f657;
	// begin inline asm
	{  cvt.rn.bf16.f32 %rs653, %f624;}

	// end inline asm
	mul.f32 	%f625, %f193, %f656;
	// begin inline asm
	{  cvt.rn.bf16.f32 %rs654, %f625;}

	// end inline asm
	cvt.u32.u16 	%r1523, %rs653;
	cvt.u32.u16 	%r1524, %rs654;
	shl.b32 	%r1525, %r1524, 16;
	or.b32  	%r1526, %r1525, %r1523;
	st.global.u32 	[%rd12+80], %r1526;
$L__BB0_793:
	setp.lt.s32 	%p450, %r291, %r293;
	setp.lt.s32 	%p451, %r284, %r294;
	and.pred  	%p452, %p450, %p451;
	@%p452 bra 	$L__BB0_799;
	setp.ge.s32 	%p453, %r291, %r293;
	@%p453 bra 	$L__BB0_800;
	setp.ge.s32 	%p454, %r283, %r294;
	@%p454 bra 	$L__BB0_797;
	mul.f32 	%f626, %f193, %f655;
	// begin inline asm
	{  cvt.rn.bf16.f32 %rs655, %f626;}

	// end inline asm
	st.global.u16 	[%rd13+80], %rs655;
$L__BB0_797:
	setp.ge.s32 	%p455, %r284, %r294;
	@%p455 bra 	$L__BB0_800;
	mul.f32 	%f627, %f193, %f654;
	// begin inline asm
	{  cvt.rn.bf16.f32 %rs656, %f627;}

	// end inline asm
	st.global.u16 	[%rd11+82], %rs656;
	bra.uni 	$L__BB0_800;
$L__BB0_799:
	mul.f32 	%f628, %f193, %f655;
	// begin inline asm
	{  cvt.rn.bf16.f32 %rs657, %f628;}

	// end inline asm
	mul.f32 	%f629, %f193, %f654;
	// begin inline asm
	{  cvt.rn.bf16.f32 %rs658, %f629;}

	// end inline asm
	cvt.u32.u16 	%r1527, %rs657;
	cvt.u32.u16 	%r1528, %rs658;
	shl.b32 	%r1529, %r1528, 16;
	or.b32  	%r1530, %r1529, %r1527;
	st.global.u32 	[%rd13+80], %r1530;
$L__BB0_800:
	setp.lt.s32 	%p456, %r289, %r293;
	setp.lt.s32 	%p457, %r286, %r294;
	and.pred  	%p458, %p456, %p457;
	@%p458 bra 	$L__BB0_806;
	setp.ge.s32 	%p459, %r289, %r293;
	@%p459 bra 	$L__BB0_807;
	setp.ge.s32 	%p460, %r285, %r294;
	@%p460 bra 	$L__BB0_804;
	mul.f32 	%f630, %f193, %f653;
	// begin inline asm
	{  cvt.rn.bf16.f32 %rs659, %f630;}

	// end inline asm
	st.global.u16 	[%rd12+96], %rs659;
$L__BB0_804:
	setp.ge.s32 	%p461, %r286, %r294;
	@%p461 bra 	$L__BB0_807;
	mul.f32 	%f631, %f193, %f652;
	// begin inline asm
	{  cvt.rn.bf16.f32 %rs660, %f631;}

	// end inline asm
	st.global.u16 	[%rd10+98], %rs660;
	bra.uni 	$L__BB0_807;
$L__BB0_806:
	mul.f32 	%f632, %f193, %f653;
	// begin inline asm
	{  cvt.rn.bf16.f32 %rs661, %f632;}

	// end inline asm
	mul.f32 	%f633, %f193, %f652;
	// begin inline asm
	{  cvt.rn.bf16.f32 %rs662, %f633;}

	// end inline asm
	cvt.u32.u16 	%r1531, %rs661;
	cvt.u32.u16 	%r1532, %rs662;
	shl.b32 	%r1533, %r1532, 16;
	or.b32  	%r1534, %r1533, %r1531;
	st.global.u32 	[%rd12+96], %r1534;
$L__BB0_807:
	setp.lt.s32 	%p462, %r291, %r293;
	setp.lt.s32 	%p463, %r286, %r294;
	and.pred  	%p464, %p462, %p463;
	@%p464 bra 	$L__BB0_813;
	setp.ge.s32 	%p465, %r291, %r293;
	@%p465 bra 	$L__BB0_814;
	setp.ge.s32 	%p466, %r285, %r294;
	@%p466 bra 	$L__BB0_811;
	mul.f32 	%f634, %f193, %f651;
	// begin inline asm
	{  cvt.rn.bf16.f32 %rs663, %f634;}

	// end inline asm
	st.global.u16 	[%rd13+96], %rs663;
$L__BB0_811:
	setp.ge.s32 	%p467, %r286, %r294;
	@%p467 bra 	$L__BB0_814;
	mul.f32 	%f635, %f193, %f650;
	// begin inline asm
	{  cvt.rn.bf16.f32 %rs664, %f635;}

	// end inline asm
	st.global.u16 	[%rd11+98], %rs664;
	bra.uni 	$L__BB0_814;
$L__BB0_813:
	mul.f32 	%f636, %f193, %f651;
	// begin inline asm
	{  cvt.rn.bf16.f32 %rs665, %f636;}

	// end inline asm
	mul.f32 	%f637, %f193, %f650;
	// begin inline asm
	{  cvt.rn.bf16.f32 %rs666, %f637;}

	// end inline asm
	cvt.u32.u16 	%r1535, %rs665;
	cvt.u32.u16 	%r1536, %rs666;
	shl.b32 	%r1537, %r1536, 16;
	or.b32  	%r1538, %r1537, %r1535;
	st.global.u32 	[%rd13+96], %r1538;
$L__BB0_814:
	setp.lt.s32 	%p468, %r289, %r293;
	setp.lt.s32 	%p469, %r288, %r294;
	and.pred  	%p470, %p468, %p469;
	@%p470 bra 	$L__BB0_820;
	setp.ge.s32 	%p471, %r289, %r293;
	@%p471 bra 	$L__BB0_821;
	setp.ge.s32 	%p472, %r287, %r294;
	@%p472 bra 	$L__BB0_818;
	mul.f32 	%f638, %f193, %f649;
	// begin inline asm
	{  cvt.rn.bf16.f32 %rs667, %f638;}

	// end inline asm
	st.global.u16 	[%rd12+112], %rs667;
$L__BB0_818:
	setp.ge.s32 	%p473, %r288, %r294;
	@%p473 bra 	$L__BB0_821;
	mul.f32 	%f639, %f193, %f648;
	// begin inline asm
	{  cvt.rn.bf16.f32 %rs668, %f639;}

	// end inline asm
	st.global.u16 	[%rd10+114], %rs668;
	bra.uni 	$L__BB0_821;
$L__BB0_820:
	mul.f32 	%f640, %f193, %f649;
	// begin inline asm
	{  cvt.rn.bf16.f32 %rs669, %f640;}

	// end inline asm
	mul.f32 	%f641, %f193, %f648;
	// begin inline asm
	{  cvt.rn.bf16.f32 %rs670, %f641;}

	// end inline asm
	cvt.u32.u16 	%r1539, %rs669;
	cvt.u32.u16 	%r1540, %rs670;
	shl.b32 	%r1541, %r1540, 16;
	or.b32  	%r1542, %r1541, %r1539;
	st.global.u32 	[%rd12+112], %r1542;
$L__BB0_821:
	setp.lt.s32 	%p474, %r291, %r293;
	setp.lt.s32 	%p475, %r288, %r294;
	and.pred  	%p476, %p474, %p475;
	@%p476 bra 	$L__BB0_827;
	setp.ge.s32 	%p477, %r291, %r293;
	@%p477 bra 	$L__BB0_828;
	setp.ge.s32 	%p478, %r287, %r294;
	@%p478 bra 	$L__BB0_825;
	mul.f32 	%f642, %f193, %f647;
	// begin inline asm
	{  cvt.rn.bf16.f32 %rs671, %f642;}

	// end inline asm
	st.global.u16 	[%rd13+112], %rs671;
$L__BB0_825:
	setp.ge.s32 	%p479, %r288, %r294;
	@%p479 bra 	$L__BB0_828;
	mul.f32 	%f643, %f193, %f646;
	// begin inline asm
	{  cvt.rn.bf16.f32 %rs672, %f643;}

	// end inline asm
	st.global.u16 	[%rd11+114], %rs672;
	bra.uni 	$L__BB0_828;
$L__BB0_827:
	mul.f32 	%f644, %f193, %f647;
	// begin inline asm
	{  cvt.rn.bf16.f32 %rs673, %f644;}

	// end inline asm
	mul.f32 	%f645, %f193, %f646;
	// begin inline asm
	{  cvt.rn.bf16.f32 %rs674, %f645;}

	// end inline asm
	cvt.u32.u16 	%r1543, %rs673;
	cvt.u32.u16 	%r1544, %rs674;
	shl.b32 	%r1545, %r1544, 16;
	or.b32  	%r1546, %r1545, %r1543;
	st.global.u32 	[%rd13+112], %r1546;
$L__BB0_828:
	ret;

}


// ===== COMPILED SASS (sm_100) =====

	.target	sm_100

	.elftype	@"ET_EXEC"


//--------------------- .note.nv.tkinfo           --------------------------
	.section	.note.nv.tkinfo,"",@"SHT_NOTE"
	.sectionflags	@"SHF_NOTE_NV_TKINFO"
	.tkinfo
        /*0018*/ 	.word	0x00000002
        /*0030*/ 	.string	""
        /*0030*/ 	.string	"ptxas"
        /*0030*/ 	.string	"Cuda compilation tools, release 13.0, V13.0.88"
        /*0030*/ 	.string	"Build cuda_13.0.r13.0/compiler.36424714_0"
        /*0030*/ 	.string	"-arch sm_100 -m 64 "



//--------------------- .note.nv.cuinfo           --------------------------
	.section	.note.nv.cuinfo,"",@"SHT_NOTE"
	.sectionflags	@"SHF_NOTE_NV_CUINFO"
        /*0018*/ 	.short	0x0002
        /*001a*/ 	.short	0x0064
        /*001c*/ 	.short	0x0082
	.zero		2


//--------------------- .nv.info                  --------------------------
	.section	.nv.info,"",@"SHT_CUDA_INFO"
	.align	4


	//----- nvinfo : EIATTR_REGCOUNT
	.align		4
        /*0000*/ 	.byte	0x04, 0x2f
        /*0002*/ 	.short	(.L_1 - .L_0)
	.align		4
.L_0:
        /*0004*/ 	.word	index@(_ZN8pygpukit3ops10w8a16_gemm23w8a16_gemm_kernel_fp8tcEPK13__nv_bfloat16PKhS4_PS2_iiii)
        /*0008*/ 	.word	0x00000080


	//----- nvinfo : EIATTR_FRAME_SIZE
	.align		4
.L_1:
        /*000c*/ 	.byte	0x04, 0x11
        /*000e*/ 	.short	(.L_3 - .L_2)
	.align		4
.L_2:
        /*0010*/ 	.word	index@(_ZN8pygpukit3ops10w8a16_gemm23w8a16_gemm_kernel_fp8tcEPK13__nv_bfloat16PKhS4_PS2_iiii)
        /*0014*/ 	.word	0x00000008


	//----- nvinfo : EIATTR_MIN_STACK_SIZE
	.align		4
.L_3:
        /*0018*/ 	.byte	0x04, 0x12
        /*001a*/ 	.short	(.L_5 - .L_4)
	.align		4
.L_4:
        /*001c*/ 	.word	index@(_ZN8pygpukit3ops10w8a16_gemm23w8a16_gemm_kernel_fp8tcEPK13__nv_bfloat16PKhS4_PS2_iiii)
        /*0020*/ 	.word	0x00000008
.L_5:


//--------------------- .nv.compat                --------------------------
	.section	.nv.compat,"",@"SHT_CUDA_COMPAT_INFO"
	.align	4
        /*0000*/ 	.byte	0x02, 0x09, 0x00, 0x00, 0x02, 0x02, 0x02, 0x00, 0x02, 0x05, 0x05, 0x00, 0x03, 0x07, 0x01, 0x01
        /*0010*/ 	.byte	0x02, 0x03, 0x00, 0x00, 0x02, 0x06, 0x01, 0x00, 0x04, 0x0b, 0x08, 0x00, 0x09, 0x00, 0x00, 0x00
        /*0020*/ 	.byte	0x00, 0x00, 0x00, 0x00


//--------------------- .nv.info._ZN8pygpukit3ops10w8a16_gemm23w8a16_gemm_kernel_fp8tcEPK13__nv_bfloat16PKhS4_PS2_iiii --------------------------
	.section	.nv.info._ZN8pygpukit3ops10w8a16_gemm23w8a16_gemm_kernel_fp8tcEPK13__nv_bfloat16PKhS4_PS2_iiii,"",@"SHT_CUDA_INFO"
	.sectionflags	@""
	.align	4


	//----- nvinfo : EIATTR_CUDA_API_VERSION
	.align		4
        /*0000*/ 	.byte	0x04, 0x37
        /*0002*/ 	.short	(.L_7 - .L_6)
.L_6:
        /*0004*/ 	.word	0x00000082


	//----- nvinfo : EIATTR_KPARAM_INFO
	.align		4
.L_7:
        /*0008*/ 	.byte	0x04, 0x17
        /*000a*/ 	.short	(.L_9 - .L_8)
.L_8:
        /*000c*/ 	.word	0x00000000
        /*0010*/ 	.short	0x0007
        /*0012*/ 	.short	0x002c
        /*0014*/ 	.byte	0x00, 0xf0, 0x11, 0x00


	//----- nvinfo : EIATTR_KPARAM_INFO
	.align		4
.L_9:
        /*0018*/ 	.byte	0x04, 0x17
        /*001a*/ 	.short	(.L_11 - .L_10)
.L_10:
        /*001c*/ 	.word	0x00000000
        /*0020*/ 	.short	0x0006
        /*0022*/ 	.short	0x0028
        /*0024*/ 	.byte	0x00, 0xf0, 0x11, 0x00


	//----- nvinfo : EIATTR_KPARAM_INFO
	.align		4
.L_11:
        /*0028*/ 	.byte	0x04, 0x17
        /*002a*/ 	.short	(.L_13 - .L_12)
.L_12:
        /*002c*/ 	.word	0x00000000
        /*0030*/ 	.short	0x0005
        /*0032*/ 	.short	0x0024
        /*0034*/ 	.byte	0x00, 0xf0, 0x11, 0x00


	//----- nvinfo : EIATTR_KPARAM_INFO
	.align		4
.L_13:
        /*0038*/ 	.byte	0x04, 0x17
        /*003a*/ 	.short	(.L_15 - .L_14)
.L_14:
        /*003c*/ 	.word	0x00000000
        /*0040*/ 	.short	0x0004
        /*0042*/ 	.short	0x0020
        /*0044*/ 	.byte	0x00, 0xf0, 0x11, 0x00


	//----- nvinfo : EIATTR_KPARAM_INFO
	.align		4
.L_15:
        /*0048*/ 	.byte	0x04, 0x17
        /*004a*/ 	.short	(.L_17 - .L_16)
.L_16:
        /*004c*/ 	.word	0x00000000
        /*0050*/ 	.short	0x0003
        /*0052*/ 	.short	0x0018
        /*0054*/ 	.byte	0x00, 0xf5, 0x21, 0x00


	//----- nvinfo : EIATTR_KPARAM_INFO
	.align		4
.L_17:
        /*0058*/ 	.byte	0x04, 0x17
        /*005a*/ 	.short	(.L_19 - .L_18)
.L_18:
        /*005c*/ 	.word	0x00000000
        /*0060*/ 	.short	0x0002
        /*0062*/ 	.short	0x0010
        /*0064*/ 	.byte	0x00, 0xf5, 0x21, 0x00


	//----- nvinfo : EIATTR_KPARAM_INFO
	.align		4
.L_19:
        /*0068*/ 	.byte	0x04, 0x17
        /*006a*/ 	.short	(.L_21 - .L_20)
.L_20:
        /*006c*/ 	.word	0x00000000
        /*0070*/ 	.short	0x0001
        /*0072*/ 	.short	0x0008
        /*0074*/ 	.byte	0x00, 0xf5, 0x21, 0x00


	//----- nvinfo : EIATTR_KPARAM_INFO
	.align		4
.L_21:
        /*0078*/ 	.byte	0x04, 0x17
        /*007a*/ 	.short	(.L_23 - .L_22)
.L_22:
        /*007c*/ 	.word	0x00000000
        /*0080*/ 	.short	0x0000
        /*0082*/ 	.short	0x0000
        /*0084*/ 	.byte	0x00, 0xf5, 0x21, 0x00


	//----- nvinfo : EIATTR_SPARSE_MMA_MASK
	.align		4
.L_23:
        /*0088*/ 	.byte	0x03, 0x50
        /*008a*/ 	.short	0x0000


	//----- nvinfo : EIATTR_MAXREG_COUNT
	.align		4
        /*008c*/ 	.byte	0x03, 0x1b
        /*008e*/ 	.short	0x0080


	//----- nvinfo : EIATTR_NUM_BARRIERS
	.align		4
        /*0090*/ 	.byte	0x02, 0x4c
        /*0092*/ 	.byte	0x01
	.zero		1


	//----- nvinfo : EIATTR_ANNOTATIONS
	.align		4
        /*0094*/ 	.byte	0x04, 0x55
        /*0096*/ 	.short	(.L_25 - .L_24)


	//   ....[0]....
.L_24:
        /*0098*/ 	.word	0x00000001
        /*009c*/ 	.byte	0xd0, 0x43, 0x00, 0x00, 0x01, 0x00, 0x00, 0x00, 0x10, 0x44, 0x00, 0x00, 0x01, 0x00, 0x00, 0x00
        /*00ac*/ 	.byte	0x40, 0x94, 0x00, 0x00, 0x01, 0x00, 0x00, 0x00, 0x70, 0x94, 0x00, 0x00, 0x01, 0x00, 0x00, 0x00
        /*00bc*/ 	.byte	0xf0, 0xa1, 0x00, 0x00, 0x01, 0x00, 0x00, 0x00, 0x10, 0xa2, 0x00, 0x00, 0x01, 0x00, 0x00, 0x00
        /*00cc*/ 	.byte	0xa0, 0xbc, 0x00, 0x00, 0x01, 0x00, 0x00, 0x00, 0x10, 0xbd, 0x00, 0x00, 0x01, 0x00, 0x00, 0x00
        /*00dc*/ 	.byte	0x60, 0xbd, 0x00, 0x00, 0x01, 0x00, 0x00, 0x00, 0x70, 0xbd, 0x00, 0x00


	//----- nvinfo : EIATTR_MERCURY_ISA_VERSION
	.align		4
.L_25:
        /*00e8*/ 	.byte	0x03, 0x5f
        /*00ea*/ 	.short	0x0101


	//----- nvinfo : EIATTR_VRC_CTA_INIT_COUNT
	.align		4
        /*00ec*/ 	.byte	0x02, 0x4a
	.zero		1
	.zero		1


	//----- nvinfo : EIATTR_EXIT_INSTR_OFFSETS
	.align		4
        /*00f0*/ 	.byte	0x04, 0x1c
        /*00f2*/ 	.short	(.L_27 - .L_26)


	//   ....[0]....
.L_26:
        /*00f4*/ 	.word	0x0000d3e0


	//   ....[1]....
        /*00f8*/ 	.word	0x0000d440


	//   ....[2]....
        /*00fc*/ 	.word	0x0000d480


	//   ....[3]....
        /*0100*/ 	.word	0x0000d4f0


	//----- nvinfo : EIATTR_MAX_THREADS
	.align		4
.L_27:
        /*0104*/ 	.byte	0x04, 0x05
        /*0106*/ 	.short	(.L_29 - .L_28)
.L_28:
        /*0108*/ 	.word	0x00000100
        /*010c*/ 	.word	0x00000001
        /*0110*/ 	.word	0x00000001


	//----- nvinfo : EIATTR_CRS_STACK_SIZE
	.align		4
.L_29:
        /*0114*/ 	.byte	0x04, 0x1e
        /*0116*/ 	.short	(.L_31 - .L_30)
.L_30:
        /*0118*/ 	.word	0x00000000


	//----- nvinfo : EIATTR_CBANK_PARAM_SIZE
	.align		4
.L_31:
        /*011c*/ 	.byte	0x03, 0x19
        /*011e*/ 	.short	0x0030


	//----- nvinfo : EIATTR_PARAM_CBANK
	.align		4
        /*0120*/ 	.byte	0x04, 0x0a
        /*0122*/ 	.short	(.L_33 - .L_32)
	.align		4
.L_32:
        /*0124*/ 	.word	index@(.nv.constant0._ZN8pygpukit3ops10w8a16_gemm23w8a16_gemm_kernel_fp8tcEPK13__nv_bfloat16PKhS4_PS2_iiii)
        /*0128*/ 	.short	0x0380
        /*012a*/ 	.short	0x0030


	//----- nvinfo : EIATTR_SW_WAR
	.align		4
.L_33:
        /*012c*/ 	.byte	0x04, 0x36
        /*012e*/ 	.short	(.L_35 - .L_34)
.L_34:
        /*0130*/ 	.word	0x00000008
.L_35:


//--------------------- .nv.callgraph             --------------------------
	.section	.nv.callgraph,"",@"SHT_CUDA_CALLGRAPH"
	.align	4
	.sectionentsize	8
	.align		4
        /*0000*/ 	.word	0x00000000
	.align		4
        /*0004*/ 	.word	0xffffffff
	.align		4
        /*0008*/ 	.word	0x00000000
	.align		4
        /*000c*/ 	.word	0xfffffffe
	.align		4
        /*0010*/ 	.word	0x00000000
	.align		4
        /*0014*/ 	.word	0xfffffffd
	.align		4
        /*0018*/ 	.word	0x00000000
	.align		4
        /*001c*/ 	.word	0xfffffffc


//--------------------- .text._ZN8pygpukit3ops10w8a16_gemm23w8a16_gemm_kernel_fp8tcEPK13__nv_bfloat16PKhS4_PS2_iiii --------------------------
	.section	.text._ZN8pygpukit3ops10w8a16_gemm23w8a16_gemm_kernel_fp8tcEPK13__nv_bfloat16PKhS4_PS2_iiii,"ax",@progbits
	.align	128
        .global         _ZN8pygpukit3ops10w8a16_gemm23w8a16_gemm_kernel_fp8tcEPK13__nv_bfloat16PKhS4_PS2_iiii
        .type           _ZN8pygpukit3ops10w8a16_gemm23w8a16_gemm_kernel_fp8tcEPK13__nv_bfloat16PKhS4_PS2_iiii,@function
        .size           _ZN8pygpukit3ops10w8a16_gemm23w8a16_gemm_kernel_fp8tcEPK13__nv_bfloat16PKhS4_PS2_iiii,(.L_x_373 - _ZN8pygpukit3ops10w8a16_gemm23w8a16_gemm_kernel_fp8tcEPK13__nv_bfloat16PKhS4_PS2_iiii)
        .other          _ZN8pygpukit3ops10w8a16_gemm23w8a16_gemm_kernel_fp8tcEPK13__nv_bfloat16PKhS4_PS2_iiii,@"STO_CUDA_ENTRY STV_DEFAULT"
_ZN8pygpukit3ops10w8a16_gemm23w8a16_gemm_kernel_fp8tcEPK13__nv_bfloat16PKhS4_PS2_iiii:
.text._ZN8pygpukit3ops10w8a16_gemm23w8a16_gemm_kernel_fp8tcEPK13__nv_bfloat16PKhS4_PS2_iiii:
[----:B------:R-:W0:Y:S01]  /*0000*/  LDC R1, c[0x0][0x37c] ;  /* 0x0000df00ff017b82 */ /* 0x000e220000000800 */
[----:B------:R-:W1:Y:S07]  /*0010*/  S2R R0, SR_TID.X ;  /* 0x0000000000007919 */ /* 0x000e6e0000002100 */
[----:B------:R-:W2:Y:S01]  /*0020*/  S2UR UR5, SR_CTAID.Y ;  /* 0x00000000000579c3 */ /* 0x000ea20000002600 */
[----:B------:R-:W3:Y:S01]  /*0030*/  LDCU UR6, c[0x0][0x3a8] ;  /* 0x00007500ff0677ac */ /* 0x000ee20008000800 */
[----:B------:R-:W-:Y:S01]  /*0040*/  IMAD.MOV.U32 R3, RZ, RZ, 0x50 ;  /* 0x00000050ff037424 */ /* 0x000fe200078e00ff */
[----:B------:R-:W-:Y:S01]  /*0050*/  BSSY.RECONVERGENT B0, `(.L_x_0) ;  /* 0x0000106000007945 */ /* 0x000fe20003800200 */
[----:B0-----:R-:W-:Y:S01]  /*0060*/  VIADD R1, R1, 0xfffffff8 ;  /* 0xfffffff801017836 */ /* 0x001fe20000000000 */
[----:B------:R-:W0:Y:S03]  /*0070*/  LDCU UR7, c[0x0][0x3a0] ;  /* 0x00007400ff0777ac */ /* 0x000e260008000800 */
[----:B------:R-:W4:Y:S01]  /*0080*/  S2UR UR9, SR_CgaCtaId ;  /* 0x00000000000979c3 */ /* 0x000f220000008800 */
[----:B------:R-:W-:Y:S01]  /*0090*/  UMOV UR4, 0x400 ;  /* 0x0000040000047882 */ /* 0x000fe20000000000 */
[----:B------:R-:W0:Y:S06]  /*00a0*/  LDCU.64 UR12, c[0x0][0x358] ;  /* 0x00006b00ff0c77ac */ /* 0x000e2c0008000a00 */
[----:B------:R-:W5:Y:S01]  /*00b0*/  S2UR UR8, SR_CTAID.X ;  /* 0x00000000000879c3 */ /* 0x000f620000002500 */
[----:B--2---:R-:W-:Y:S01]  /*00c0*/  USHF.L.U32 UR5, UR5, 0x7, URZ ;  /* 0x0000000705057899 */ /* 0x004fe200080006ff */
[C---:B-1----:R-:W-:Y:S01]  /*00d0*/  IMAD.SHL.U32 R14, R0.reuse, 0x8, RZ ;  /* 0x00000008000e7824 */ /* 0x042fe200078e00ff */
[--C-:B------:R-:W-:Y:S01]  /*00e0*/  SHF.R.U32.HI R2, RZ, 0x3, R0.reuse ;  /* 0x00000003ff027819 */ /* 0x100fe20000011600 */
[----:B----4-:R-:W-:Y:S01]  /*00f0*/  ULEA UR14, UR9, UR4, 0x18 ;  /* 0x00000004090e7291 */ /* 0x010fe2000f8ec0ff */
[----:B------:R-:W-:Y:S01]  /*0100*/  IMAD.SHL.U32 R70, R0, 0x2, RZ ;  /* 0x0000000200467824 */ /* 0x000fe200078e00ff */
[----:B------:R-:W-:-:S02]  /*0110*/  SHF.R.U32.HI R17, RZ, 0x2, R0 ;  /* 0x00000002ff117819 */ /* 0x000fc40000011600 */
[----:B------:R-:W-:Y:S02]  /*0120*/  LOP3.LUT R14, R14, 0x38, RZ, 0xc0, !PT ;  /* 0x000000380e0e7812 */ /* 0x000fe400078ec0ff */
[C---:B------:R-:W-:Y:S01]  /*0130*/  LOP3.LUT R15, R2.reuse, UR5, RZ, 0xfc, !PT ;  /* 0x00000005020f7c12 */ /* 0x040fe2000f8efcff */
[----:B------:R-:W-:Y:S01]  /*0140*/  IMAD R3, R2, R3, UR14 ;  /* 0x0000000e02037e24 */ /* 0x000fe2000f8e0203 */
[----:B------:R-:W-:Y:S01]  /*0150*/  LOP3.LUT R4, R14, 0x7, RZ, 0xfc, !PT ;  /* 0x000000070e047812 */ /* 0x000fe200078efcff */
[----:B-----5:R-:W-:Y:S01]  /*0160*/  USHF.L.U32 UR8, UR8, 0x7, URZ ;  /* 0x0000000708087899 */ /* 0x020fe200080006ff */
[----:B------:R-:W-:Y:S01]  /*0170*/  LOP3.LUT R68, R0, 0x3, RZ, 0xc0, !PT ;  /* 0x0000000300447812 */ /* 0x000fe200078ec0ff */
[----:B------:R-:W-:Y:S01]  /*0180*/  IMAD.IADD R2, R14, 0x1, R3 ;  /* 0x000000010e027824 */ /* 0x000fe200078e0203 */
[----:B---3--:R-:W-:Y:S02]  /*0190*/  ISETP.GE.AND P0, PT, R4, UR6, PT ;  /* 0x0000000604007c0c */ /* 0x008fe4000bf06270 */
[----:B------:R-:W-:-:S02]  /*01a0*/  LOP3.LUT R70, R70, 0x40, RZ, 0xc0, !PT ;  /* 0x0000004046467812 */ /* 0x000fc400078ec0ff */
[----:B0-----:R-:W-:Y:S02]  /*01b0*/  ISETP.GE.OR P1, PT, R15, UR7, P0 ;  /* 0x000000070f007c0c */ /* 0x001fe40008726670 */
[----:B------:R-:W-:-:S11]  /*01c0*/  LOP3.LUT R69, R17, 0x7, RZ, 0xc0, !PT ;  /* 0x0000000711457812 */ /* 0x000fd600078ec0ff */
[----:B------:R-:W-:Y:S05]  /*01d0*/  @P1 BRA `(.L_x_1) ;  /* 0x0000000c00b41947 */ /* 0x000fea0003800000 */
[----:B------:R-:W0:Y:S01]  /*01e0*/  LDC.64 R4, c[0x0][0x380] ;  /* 0x0000e000ff047b82 */ /* 0x000e220000000a00 */
[----:B------:R-:W-:-:S04]  /*01f0*/  IMAD R3, R15, UR6, R14 ;  /* 0x000000060f037c24 */ /* 0x000fc8000f8e020e */
[----:B0-----:R-:W-:-:S06]  /*0200*/  IMAD.WIDE.U32 R4, R3, 0x2, R4 ;  /* 0x0000000203047825 */ /* 0x001fcc00078e0004 */
[----:B------:R-:W2:Y:S01]  /*0210*/  LDG.E.128.CONSTANT R4, desc[UR12][R4.64] ;  /* 0x0000000c04047981 */ /* 0x000ea2000c1e9d00 */
[----:B------:R-:W-:Y:S01]  /*0220*/  BSSY.RECONVERGENT B1, `(.L_x_2) ;  /* 0x000001c000017945 */ /* 0x000fe20003800200 */
[C---:B--2---:R-:W-:Y:S01]  /*0230*/  IMAD.U32 R3, R4.reuse, 0x10000, RZ ;  /* 0x0001000004037824 */ /* 0x044fe200078e00ff */
[----:B------:R-:W-:-:S04]  /*0240*/  PRMT R10, R4, 0x7632, R10 ;  /* 0x00007632040a7816 */ /* 0x000fc8000000000a */
[--C-:B------:R-:W-:Y:S02]  /*0250*/  SHF.R.U32.HI R9, RZ, 0x17, R3.reuse ;  /* 0x00000017ff097819 */ /* 0x100fe40000011603 */
[----:B------:R-:W-:Y:S02]  /*0260*/  SHF.R.U32.HI R8, RZ, 0x18, R3 ;  /* 0x00000018ff087819 */ /* 0x000fe40000011603 */
[----:B------:R-:W-:Y:S02]  /*0270*/  LOP3.LUT P1, RZ, R9, 0xff, RZ, 0xc0, !PT ;  /* 0x000000ff09ff7812 */ /* 0x000fe4000782c0ff */
[----:B------:R-:W-:-:S11]  /*0280*/  LOP3.LUT R8, R8, 0x80, RZ, 0xc0, !PT ;  /* 0x0000008008087812 */ /* 0x000fd600078ec0ff */
[----:B------:R-:W-:Y:S01]  /*0290*/  @!P1 PRMT R11, R8, 0x7610, R11 ;  /* 0x00007610080b9816 */ /* 0x000fe2000000000b */
[----:B------:R-:W-:Y:S06]  /*02a0*/  @!P1 BRA `(.L_x_3) ;  /* 0x00000000004c9947 */ /* 0x000fec0003800000 */
[----:B------:R-:W-:Y:S02]  /*02b0*/  LOP3.LUT R9, R9, 0xff, RZ, 0xc0, !PT ;  /* 0x000000ff09097812 */ /* 0x000fe400078ec0ff */
[----:B------:R-:W-:Y:S02]  /*02c0*/  LOP3.LUT R3, R3, 0x7fffff, RZ, 0xc0, !PT ;  /* 0x007fffff03037812 */ /* 0x000fe400078ec0ff */
[----:B------:R-:W-:-:S13]  /*02d0*/  ISETP.GT.U32.AND P1, PT, R9, 0x78, PT ;  /* 0x000000780900780c */ /* 0x000fda0003f24070 */
[----:B------:R-:W-:Y:S05]  /*02e0*/  @P1 BRA `(.L_x_4) ;  /* 0x0000000000201947 */ /* 0x000fea0003800000 */
[----:B------:R-:W-:-:S13]  /*02f0*/  ISETP.GT.U32.AND P1, PT, R9, 0x74, PT ;  /* 0x000000740900780c */ /* 0x000fda0003f24070 */
[----:B------:R-:W-:Y:S02]  /*0300*/  @P1 LOP3.LUT R3, R3, 0x800000, RZ, 0xfc, !PT ;  /* 0x0080000003031812 */ /* 0x000fe400078efcff */
[----:B------:R-:W-:Y:S02]  /*0310*/  @P1 IADD3 R4, PT, PT, -R9, 0x8d, RZ ;  /* 0x0000008d09041810 */ /* 0x000fe40007ffe1ff */
[----:B------:R-:W-:Y:S02]  /*0320*/  @!P1 PRMT R11, R8, 0x7610, R11 ;  /* 0x00007610080b9816 */ /* 0x000fe4000000000b */
[----:B------:R-:W-:-:S04]  /*0330*/  @P1 SHF.R.U32.HI R3, RZ, R4, R3 ;  /* 0x00000004ff031219 */ /* 0x000fc80000011603 */
[----:B------:R-:W-:-:S04]  /*0340*/  @P1 LOP3.LUT R3, R3, R8, RZ, 0xfc, !PT ;  /* 0x0000000803031212 */ /* 0x000fc800078efcff */
[----:B------:R-:W-:Y:S01]  /*0350*/  @P1 PRMT R11, R3, 0x7610, R11 ;  /* 0x00007610030b1816 */ /* 0x000fe2000000000b */
[----:B------:R-:W-:Y:S06]  /*0360*/  BRA `(.L_x_3) ;  /* 0x00000000001c7947 */ /* 0x000fec0003800000 */
.L_x_4:
[----:B------:R-:W-:-:S13]  /*0370*/  ISETP.GE.U32.AND P1, PT, R9, 0x87, PT ;  /* 0x000000870900780c */ /* 0x000fda0003f26070 */
[----:B------:R-:W-:Y:S02]  /*0380*/  @!P1 SHF.R.U32.HI R4, RZ, 0x14, R3 ;  /* 0x00000014ff049819 */ /* 0x000fe40000011603 */
[----:B------:R-:W-:-:S03]  /*0390*/  @P1 LOP3.LUT R11, R8, 0x7e, RZ, 0xfc, !PT ;  /* 0x0000007e080b1812 */ /* 0x000fc600078efcff */
[----:B------:R-:W-:-:S04]  /*03a0*/  @!P1 IMAD R4, R9, 0x8, R4 ;  /* 0x0000000809049824 */ /* 0x000fc800078e0204 */
[----:B------:R-:W-:-:S05]  /*03b0*/  @!P1 VIADD R3, R4, 0x40 ;  /* 0x0000004004039836 */ /* 0x000fca0000000000 */
[----:B------:R-:W-:-:S04]  /*03c0*/  @!P1 LOP3.LUT R3, R3, R8, RZ, 0xfc, !PT ;  /* 0x0000000803039212 */ /* 0x000fc800078efcff */
[----:B------:R-:W-:-:S07]  /*03d0*/  @!P1 PRMT R11, R3, 0x7610, R11 ;  /* 0x00007610030b9816 */ /* 0x000fce000000000b */
.L_x_3:
[----:B------:R-:W-:Y:S05]  /*03e0*/  BSYNC.RECONVERGENT B1 ;  /* 0x0000000000017941 */ /* 0x000fea0003800200 */
.L_x_2:
[----:B------:R-:W-:Y:S01]  /*03f0*/  IMAD.U32 R10, R10, 0x10000, RZ ;  /* 0x000100000a0a7824 */ /* 0x000fe200078e00ff */
[----:B------:R0:W-:Y:S01]  /*0400*/  STS.U8 [R2], R11 ;  /* 0x0000000b02007388 */ /* 0x0001e20000000000 */
[----:B------:R-:W-:Y:S03]  /*0410*/  BSSY.RECONVERGENT B1, `(.L_x_5) ;  /* 0x000001b000017945 */ /* 0x000fe60003800200 */
[--C-:B------:R-:W-:Y:S02]  /*0420*/  SHF.R.U32.HI R4, RZ, 0x17, R10.reuse ;  /* 0x00000017ff047819 */ /* 0x100fe4000001160a */
[----:B------:R-:W-:Y:S02]  /*0430*/  SHF.R.U32.HI R3, RZ, 0x18, R10 ;  /* 0x00000018ff037819 */ /* 0x000fe4000001160a */
[----:B------:R-:W-:Y:S02]  /*0440*/  LOP3.LUT P1, RZ, R4, 0xff, RZ, 0xc0, !PT ;  /* 0x000000ff04ff7812 */ /* 0x000fe4000782c0ff */
[----:B------:R-:W-:-:S11]  /*0450*/  LOP3.LUT R3, R3, 0x80, RZ, 0xc0, !PT ;  /* 0x0000008003037812 */ /* 0x000fd600078ec0ff */
[----:B0-----:R-:W-:Y:S05]  /*0460*/  @!P1 BRA `(.L_x_6) ;  /* 0x0000000000509947 */ /* 0x001fea0003800000 */
[----:B------:R-:W-:Y:S02]  /*0470*/  LOP3.LUT R4, R4, 0xff, RZ, 0xc0, !PT ;  /* 0x000000ff04047812 */ /* 0x000fe400078ec0ff */
[----:B------:R-:W-:Y:S02]  /*0480*/  LOP3.LUT R10, R10, 0x7fffff, RZ, 0xc0, !PT ;  /* 0x007fffff0a0a7812 */ /* 0x000fe400078ec0ff */
[----:B------:R-:W-:-:S13]  /*0490*/  ISETP.GE.U32.AND P1, PT, R4, 0x79, PT ;  /* 0x000000790400780c */ /* 0x000fda0003f26070 */
[----:B------:R-:W-:Y:S05]  /*04a0*/  @!P1 BRA `(.L_x_7) ;  /* 0x0000000000209947 */ /* 0x000fea0003800000 */
[----:B------:R-:W-:-:S13]  /*04b0*/  ISETP.GT.U32.AND P1, PT, R4, 0x86, PT ;  /* 0x000000860400780c */ /* 0x000fda0003f24070 */
[----:B------:R-:W-:-:S05]  /*04c0*/  @!P1 SHF.R.U32.HI R9, RZ, 0x14, R10 ;  /* 0x00000014ff099819 */ /* 0x000fca000001160a */
[----:B------:R-:W-:-:S04]  /*04d0*/  @!P1 IMAD R9, R4, 0x8, R9 ;  /* 0x0000000804099824 */ /* 0x000fc800078e0209 */
[----:B------:R-:W-:-:S05]  /*04e0*/  @!P1 VIADD R4, R9, 0x40 ;  /* 0x0000004009049836 */ /* 0x000fca0000000000 */
[----:B------:R-:W-:Y:S02]  /*04f0*/  @!P1 LOP3.LUT R4, R4, R3, RZ, 0xfc, !PT ;  /* 0x0000000304049212 */ /* 0x000fe400078efcff */
[----:B------:R-:W-:-:S04]  /*0500*/  @P1 LOP3.LUT R3, R3, 0x7e, RZ, 0xfc, !PT ;  /* 0x0000007e03031812 */ /* 0x000fc800078efcff */
[----:B------:R-:W-:Y:S01]  /*0510*/  @P1 PRMT R4, R3, 0x7610, R4 ;  /* 0x0000761003041816 */ /* 0x000fe20000000004 */
[----:B------:R-:W-:Y:S06]  /*0520*/  BRA `(.L_x_8) ;  /* 0x0000000000247947 */ /* 0x000fec0003800000 */
.L_x_7:
[----:B------:R-:W-:-:S13]  /*0530*/  ISETP.GE.U32.AND P1, PT, R4, 0x75, PT ;  /* 0x000000750400780c */ /* 0x000fda0003f26070 */
[----:B------:R-:W-:Y:S02]  /*0540*/  @P1 LOP3.LUT R10, R10, 0x800000, RZ, 0xfc, !PT ;  /* 0x008000000a0a1812 */ /* 0x000fe400078efcff */
[----:B------:R-:W-:-:S04]  /*0550*/  @P1 IADD3 R9, PT, PT, -R4, 0x8d, RZ ;  /* 0x0000008d04091810 */ /* 0x000fc80007ffe1ff */
[----:B------:R-:W-:-:S04]  /*0560*/  @P1 SHF.R.U32.HI R10, RZ, R9, R10 ;  /* 0x00000009ff0a1219 */ /* 0x000fc8000001160a */
[----:B------:R-:W-:-:S04]  /*0570*/  @P1 LOP3.LUT R10, R10, R3, RZ, 0xfc, !PT ;  /* 0x000000030a0a1212 */ /* 0x000fc800078efcff */
[----:B------:R-:W-:-:S04]  /*0580*/  @P1 PRMT R4, R10, 0x7610, R4 ;  /* 0x000076100a041816 */ /* 0x000fc80000000004 */
[----:B------:R-:W-:Y:S01]  /*0590*/  @!P1 PRMT R4, R3, 0x7610, R4 ;  /* 0x0000761003049816 */ /* 0x000fe20000000004 */
[----:B------:R-:W-:Y:S06]  /*05a0*/  BRA `(.L_x_8) ;  /* 0x0000000000047947 */ /* 0x000fec0003800000 */
.L_x_6:
[----:B------:R-:W-:-:S07]  /*05b0*/  PRMT R4, R3, 0x7610, R4 ;  /* 0x0000761003047816 */ /* 0x000fce0000000004 */
.L_x_8:
[----:B------:R-:W-:Y:S05]  /*05c0*/  BSYNC.RECONVERGENT B1 ;  /* 0x0000000000017941 */ /* 0x000fea0003800200 */
.L_x_5:
[C---:B------:R-:W-:Y:S01]  /*05d0*/  IMAD.U32 R3, R5.reuse, 0x10000, RZ ;  /* 0x0001000005037824 */ /* 0x040fe200078e00ff */
[----:B------:R0:W-:Y:S01]  /*05e0*/  STS.U8 [R2+0x1], R4 ;  /* 0x0000010402007388 */ /* 0x0001e20000000000 */
[----:B------:R-:W-:Y:S01]  /*05f0*/  BSSY.RECONVERGENT B1, `(.L_x_9) ;  /* 0x000001a000017945 */ /* 0x000fe20003800200 */
[----:B------:R-:W-:Y:S02]  /*0600*/  PRMT R5, R5, 0x7632, R5 ;  /* 0x0000763205057816 */ /* 0x000fe40000000005 */
[----:B------:R-:W-:-:S04]  /*0610*/  SHF.R.U32.HI R8, RZ, 0x17, R3 ;  /* 0x00000017ff087819 */ /* 0x000fc80000011603 */
[----:B------:R-:W-:Y:S02]  /*0620*/  LOP3.LUT P1, R9, R8, 0xff, RZ, 0xc0, !PT ;  /* 0x000000ff08097812 */ /* 0x000fe4000782c0ff */
[----:B------:R-:W-:-:S04]  /*0630*/  SHF.R.U32.HI R8, RZ, 0x18, R3 ;  /* 0x00000018ff087819 */ /* 0x000fc80000011603 */
[----:B------:R-:W-:-:S07]  /*0640*/  LOP3.LUT R8, R8, 0x80, RZ, 0xc0, !PT ;  /* 0x0000008008087812 */ /* 0x000fce00078ec0ff */
[----:B0-----:R-:W-:Y:S05]  /*0650*/  @!P1 BRA `(.L_x_10) ;  /* 0x0000000000489947 */ /* 0x001fea0003800000 */
[----:B------:R-:W-:Y:S02]  /*0660*/  ISETP.GE.U32.AND P1, PT, R9, 0x79, PT ;  /* 0x000000790900780c */ /* 0x000fe40003f26070 */
[----:B------:R-:W-:-:S11]  /*0670*/  LOP3.LUT R3, R3, 0x7fffff, RZ, 0xc0, !PT ;  /* 0x007fffff03037812 */ /* 0x000fd600078ec0ff */
        /* <DEDUP_REMOVED lines=9> */
.L_x_11:
[----:B------:R-:W-:-:S13]  /*0710*/  ISETP.GE.U32.AND P1, PT, R9, 0x75, PT ;  /* 0x000000750900780c */ /* 0x000fda0003f26070 */
[----:B------:R-:W-:Y:S02]  /*0720*/  @P1 LOP3.LUT R3, R3, 0x800000, RZ, 0xfc, !PT ;  /* 0x0080000003031812 */ /* 0x000fe400078efcff */
[----:B------:R-:W-:-:S04]  /*0730*/  @P1 IADD3 R4, PT, PT, -R9, 0x8d, RZ ;  /* 0x0000008d09041810 */ /* 0x000fc80007ffe1ff */
[----:B------:R-:W-:-:S04]  /*0740*/  @P1 SHF.R.U32.HI R3, RZ, R4, R3 ;  /* 0x00000004ff031219 */ /* 0x000fc80000011603 */
[----:B------:R-:W-:-:S04]  /*0750*/  @P1 LOP3.LUT R3, R3, R8, RZ, 0xfc, !PT ;  /* 0x0000000803031212 */ /* 0x000fc800078efcff */
[----:B------:R-:W-:Y:S01]  /*0760*/  @!P1 PRMT R3, R8, 0x7610, R3 ;  /* 0x0000761008039816 */ /* 0x000fe20000000003 */
[----:B------:R-:W-:Y:S06]  /*0770*/  BRA `(.L_x_12) ;  /* 0x0000000000047947 */ /* 0x000fec0003800000 */
.L_x_10:
[----:B------:R-:W-:-:S07]  /*0780*/  PRMT R3, R8, 0x7610, R3 ;  /* 0x0000761008037816 */ /* 0x000fce0000000003 */
.L_x_12:
[----:B------:R-:W-:Y:S05]  /*0790*/  BSYNC.RECONVERGENT B1 ;  /* 0x0000000000017941 */ /* 0x000fea0003800200 */
.L_x_9:
[----:B------:R-:W-:Y:S01]  /*07a0*/  IMAD.U32 R5, R5, 0x10000, RZ ;  /* 0x0001000005057824 */ /* 0x000fe200078e00ff */
[----:B------:R0:W-:Y:S01]  /*07b0*/  STS.U8 [R2+0x2], R3 ;  /* 0x0000020302007388 */ /* 0x0001e20000000000 */
[----:B------:R-:W-:Y:S03]  /*07c0*/  BSSY.RECONVERGENT B1, `(.L_x_13) ;  /* 0x0000019000017945 */ /* 0x000fe60003800200 */
        /* <DEDUP_REMOVED lines=16> */
.L_x_15:
[----:B------:R-:W-:-:S13]  /*08d0*/  ISETP.GE.U32.AND P1, PT, R8, 0x75, PT ;  /* 0x000000750800780c */ /* 0x000fda0003f26070 */
[----:B------:R-:W-:Y:S02]  /*08e0*/  @P1 LOP3.LUT R3, R3, 0x800000, RZ, 0xfc, !PT ;  /* 0x0080000003031812 */ /* 0x000fe400078efcff */
[----:B------:R-:W-:-:S04]  /*08f0*/  @P1 IADD3 R8, PT, PT, -R8, 0x8d, RZ ;  /* 0x0000008d08081810 */ /* 0x000fc80007ffe1ff */
[----:B------:R-:W-:-:S04]  /*0900*/  @P1 SHF.R.U32.HI R3, RZ, R8, R3 ;  /* 0x00000008ff031219 */ /* 0x000fc80000011603 */
[----:B------:R-:W-:-:S04]  /*0910*/  @P1 LOP3.LUT R3, R3, R4, RZ, 0xfc, !PT ;  /* 0x0000000403031212 */ /* 0x000fc800078efcff */
[----:B------:R-:W-:Y:S01]  /*0920*/  @!P1 PRMT R3, R4, 0x7610, R3 ;  /* 0x0000761004039816 */ /* 0x000fe20000000003 */
[----:B------:R-:W-:Y:S06]  /*0930*/  BRA `(.L_x_16) ;  /* 0x0000000000047947 */ /* 0x000fec0003800000 */
.L_x_14:
[----:B------:R-:W-:-:S07]  /*0940*/  PRMT R3, R4, 0x7610, R3 ;  /* 0x0000761004037816 */ /* 0x000fce0000000003 */
.L_x_16:
[----:B------:R-:W-:Y:S05]  /*0950*/  BSYNC.RECONVERGENT B1 ;  /* 0x0000000000017941 */ /* 0x000fea0003800200 */
.L_x_13:
        /* <DEDUP_REMOVED lines=20> */
.L_x_19:
        /* <DEDUP_REMOVED lines=8> */
.L_x_18:
[----:B------:R-:W-:-:S07]  /*0b20*/  PRMT R4, R5, 0x7610, R4 ;  /* 0x0000761005047816 */ /* 0x000fce0000000004 */
.L_x_20:
[----:B------:R-:W-:Y:S05]  /*0b30*/  BSYNC.RECONVERGENT B1 ;  /* 0x0000000000017941 */ /* 0x000fea0003800200 */
.L_x_17:
        /* <DEDUP_REMOVED lines=19> */
.L_x_23:
[----:B------:R-:W-:-:S13]  /*0c70*/  ISETP.GE.U32.AND P1, PT, R5, 0x75, PT ;  /* 0x000000750500780c */ /* 0x000fda0003f26070 */
[----:B------:R-:W-:Y:S02]  /*0c80*/  @P1 LOP3.LUT R4, R4, 0x800000, RZ, 0xfc, !PT ;  /* 0x0080000004041812 */ /* 0x000fe400078efcff */
[----:B------:R-:W-:-:S04]  /*0c90*/  @P1 IADD3 R5, PT, PT, -R5, 0x8d, RZ ;  /* 0x0000008d05051810 */ /* 0x000fc80007ffe1ff */
[----:B------:R-:W-:-:S04]  /*0ca0*/  @P1 SHF.R.U32.HI R4, RZ, R5, R4 ;  /* 0x00000005ff041219 */ /* 0x000fc80000011604 */
[----:B------:R-:W-:-:S04]  /*0cb0*/  @P1 LOP3.LUT R4, R4, R3, RZ, 0xfc, !PT ;  /* 0x0000000304041212 */ /* 0x000fc800078efcff */
[----:B------:R-:W-:Y:S01]  /*0cc0*/  @!P1 PRMT R4, R3, 0x7610, R4 ;  /* 0x0000761003049816 */ /* 0x000fe20000000004 */
[----:B------:R-:W-:Y:S06]  /*0cd0*/  BRA `(.L_x_24) ;  /* 0x0000000000047947 */ /* 0x000fec0003800000 */
.L_x_22:
[----:B------:R-:W-:-:S07]  /*0ce0*/  PRMT R4, R3, 0x7610, R4 ;  /* 0x0000761003047816 */ /* 0x000fce0000000004 */
.L_x_24:
[----:B------:R-:W-:Y:S05]  /*0cf0*/  BSYNC.RECONVERGENT B1 ;  /* 0x0000000000017941 */ /* 0x000fea0003800200 */
.L_x_21:
        /* <DEDUP_REMOVED lines=20> */
.L_x_27:
        /* <DEDUP_REMOVED lines=8> */
.L_x_26:
[----:B------:R-:W-:-:S07]  /*0ec0*/  PRMT R4, R5, 0x7610, R4 ;  /* 0x0000761005047816 */ /* 0x000fce0000000004 */
.L_x_28:
[----:B------:R-:W-:Y:S05]  /*0ed0*/  BSYNC.RECONVERGENT B1 ;  /* 0x0000000000017941 */ /* 0x000fea0003800200 */
.L_x_25:
        /* <DEDUP_REMOVED lines=19> */
.L_x_31:
[----:B------:R-:W-:-:S13]  /*1010*/  ISETP.GE.U32.AND P1, PT, R5, 0x75, PT ;  /* 0x000000750500780c */ /* 0x000fda0003f26070 */
[----:B------:R-:W-:Y:S02]  /*1020*/  @P1 LOP3.LUT R4, R4, 0x800000, RZ, 0xfc, !PT ;  /* 0x0080000004041812 */ /* 0x000fe400078efcff */
[----:B------:R-:W-:-:S04]  /*1030*/  @P1 IADD3 R5, PT, PT, -R5, 0x8d, RZ ;  /* 0x0000008d05051810 */ /* 0x000fc80007ffe1ff */
[----:B------:R-:W-:-:S04]  /*1040*/  @P1 SHF.R.U32.HI R4, RZ, R5, R4 ;  /* 0x00000005ff041219 */ /* 0x000fc80000011604 */
[----:B------:R-:W-:-:S04]  /*1050*/  @P1 LOP3.LUT R4, R4, R3, RZ, 0xfc, !PT ;  /* 0x0000000304041212 */ /* 0x000fc800078efcff */
[----:B------:R-:W-:Y:S01]  /*1060*/  @!P1 PRMT R4, R3, 0x7610, R4 ;  /* 0x0000761003049816 */ /* 0x000fe20000000004 */
[----:B------:R-:W-:Y:S06]  /*1070*/  BRA `(.L_x_32) ;  /* 0x0000000000047947 */ /* 0x000fec0003800000 */
.L_x_30:
[----:B------:R-:W-:-:S07]  /*1080*/  PRMT R4, R3, 0x7610, R4 ;  /* 0x0000761003047816 */ /* 0x000fce0000000004 */
.L_x_32:
[----:B------:R-:W-:Y:S05]  /*1090*/  BSYNC.RECONVERGENT B1 ;  /* 0x0000000000017941 */ /* 0x000fea0003800200 */
.L_x_29:
[----:B------:R0:W-:Y:S02]  /*10a0*/  STS.U8 [R2+0x7], R4 ;  /* 0x0000070402007388 */ /* 0x0001e40000000000 */
.L_x_1:
[----:B------:R-:W-:Y:S05]  /*10b0*/  BSYNC.RECONVERGENT B0 ;  /* 0x0000000000007941 */ /* 0x000fea0003800200 */
.L_x_0:
[----:B------:R-:W-:Y:S01]  /*10c0*/  VIADD R13, R15, 0x20 ;  /* 0x000000200f0d7836 */ /* 0x000fe20000000000 */
[----:B------:R-:W-:Y:S04]  /*10d0*/  BSSY.RECONVERGENT B0, `(.L_x_33) ;  /* 0x00000ef000007945 */ /* 0x000fe80003800200 */
[----:B------:R-:W-:-:S13]  /*10e0*/  ISETP.GE.OR P1, PT, R13, UR7, P0 ;  /* 0x000000070d007c0c */ /* 0x000fda0008726670 */
[----:B------:R-:W-:Y:S05]  /*10f0*/  @P1 BRA `(.L_x_34) ;  /* 0x0000000c00b01947 */ /* 0x000fea0003800000 */
[----:B0-----:R-:W0:Y:S01]  /*1100*/  LDC.64 R4, c[0x0][0x380] ;  /* 0x0000e000ff047b82 */ /* 0x001e220000000a00 */
        /* <DEDUP_REMOVED lines=10> */
[----:B------:R-:W-:Y:S05]  /*11b0*/  @!P1 BRA `(.L_x_36) ;  /* 0x00000000004c9947 */ /* 0x000fea0003800000 */
        /* <DEDUP_REMOVED lines=12> */
.L_x_37:
[----:B------:R-:W-:-:S13]  /*1280*/  ISETP.GE.U32.AND P1, PT, R9, 0x75, PT ;  /* 0x000000750900780c */ /* 0x000fda0003f26070 */
[----:B------:R-:W-:Y:S02]  /*1290*/  @P1 LOP3.LUT R3, R3, 0x800000, RZ, 0xfc, !PT ;  /* 0x0080000003031812 */ /* 0x000fe400078efcff */
[----:B------:R-:W-:-:S04]  /*12a0*/  @P1 IADD3 R4, PT, PT, -R9, 0x8d, RZ ;  /* 0x0000008d09041810 */ /* 0x000fc80007ffe1ff */
[----:B------:R-:W-:-:S04]  /*12b0*/  @P1 SHF.R.U32.HI R3, RZ, R4, R3 ;  /* 0x00000004ff031219 */ /* 0x000fc80000011603 */
[----:B------:R-:W-:-:S04]  /*12c0*/  @P1 LOP3.LUT R3, R3, R8, RZ, 0xfc, !PT ;  /* 0x0000000803031212 */ /* 0x000fc800078efcff */
[----:B------:R-:W-:Y:S01]  /*12d0*/  @!P1 PRMT R3, R8, 0x7610, R3 ;  /* 0x0000761008039816 */ /* 0x000fe20000000003 */
[----:B------:R-:W-:Y:S06]  /*12e0*/  BRA `(.L_x_38) ;  /* 0x0000000000047947 */ /* 0x000fec0003800000 */
.L_x_36:
[----:B------:R-:W-:-:S07]  /*12f0*/  PRMT R3, R8, 0x7610, R3 ;  /* 0x0000761008037816 */ /* 0x000fce0000000003 */
.L_x_38:
[----:B------:R-:W-:Y:S05]  /*1300*/  BSYNC.RECONVERGENT B1 ;  /* 0x0000000000017941 */ /* 0x000fea0003800200 */
.L_x_35:
[----:B------:R-:W-:Y:S01]  /*1310*/  IMAD.U32 R10, R10, 0x10000, RZ ;  /* 0x000100000a0a7824 */ /* 0x000fe200078e00ff */
[----:B------:R0:W-:Y:S01]  /*1320*/  STS.U8 [R2+0xa00], R3 ;  /* 0x000a000302007388 */ /* 0x0001e20000000000 */
        /* <DEDUP_REMOVED lines=18> */
.L_x_41:
[----:B------:R-:W-:-:S13]  /*1450*/  ISETP.GE.U32.AND P1, PT, R8, 0x75, PT ;  /* 0x000000750800780c */ /* 0x000fda0003f26070 */
[----:B------:R-:W-:Y:S02]  /*1460*/  @P1 LOP3.LUT R10, R10, 0x800000, RZ, 0xfc, !PT ;  /* 0x008000000a0a1812 */ /* 0x000fe400078efcff */
[----:B------:R-:W-:-:S04]  /*1470*/  @P1 IADD3 R3, PT, PT, -R8, 0x8d, RZ ;  /* 0x0000008d08031810 */ /* 0x000fc80007ffe1ff */
[----:B------:R-:W-:-:S04]  /*1480*/  @P1 SHF.R.U32.HI R3, RZ, R3, R10 ;  /* 0x00000003ff031219 */ /* 0x000fc8000001160a */
[----:B------:R-:W-:-:S04]  /*1490*/  @P1 LOP3.LUT R3, R3, R4, RZ, 0xfc, !PT ;  /* 0x0000000403031212 */ /* 0x000fc800078efcff */
[----:B------:R-:W-:Y:S01]  /*14a0*/  @!P1 PRMT R3, R4, 0x7610, R3 ;  /* 0x0000761004039816 */ /* 0x000fe20000000003 */
[----:B------:R-:W-:Y:S06]  /*14b0*/  BRA `(.L_x_42) ;  /* 0x0000000000047947 */ /* 0x000fec0003800000 */
.L_x_40:
[----:B------:R-:W-:-:S07]  /*14c0*/  PRMT R3, R4, 0x7610, R3 ;  /* 0x0000761004037816 */ /* 0x000fce0000000003 */
.L_x_42:
[----:B------:R-:W-:Y:S05]  /*14d0*/  BSYNC.RECONVERGENT B1 ;  /* 0x0000000000017941 */ /* 0x000fea0003800200 */
.L_x_39:
        /* <DEDUP_REMOVED lines=20> */
.L_x_45:
[----:B------:R-:W-:-:S13]  /*1620*/  ISETP.GE.U32.AND P1, PT, R9, 0x75, PT ;  /* 0x000000750900780c */ /* 0x000fda0003f26070 */
[----:B------:R-:W-:Y:S02]  /*1630*/  @P1 LOP3.LUT R3, R4, 0x800000, RZ, 0xfc, !PT ;  /* 0x0080000004031812 */ /* 0x000fe400078efcff */
[----:B------:R-:W-:-:S04]  /*1640*/  @P1 IADD3 R4, PT, PT, -R9, 0x8d, RZ ;  /* 0x0000008d09041810 */ /* 0x000fc80007ffe1ff */
[----:B------:R-:W-:-:S04]  /*1650*/  @P1 SHF.R.U32.HI R3, RZ, R4, R3 ;  /* 0x00000004ff031219 */ /* 0x000fc80000011603 */
[----:B------:R-:W-:-:S04]  /*1660*/  @P1 LOP3.LUT R3, R3, R8, RZ, 0xfc, !PT ;  /* 0x0000000803031212 */ /* 0x000fc800078efcff */
[----:B------:R-:W-:Y:S01]  /*1670*/  @!P1 PRMT R3, R8, 0x7610, R3 ;  /* 0x0000761008039816 */ /* 0x000fe20000000003 */
[----:B------:R-:W-:Y:S06]  /*1680*/  BRA `(.L_x_46) ;  /* 0x0000000000047947 */ /* 0x000fec0003800000 */
.L_x_44:
[----:B------:R-:W-:-:S07]  /*1690*/  PRMT R3, R8, 0x7610, R3 ;  /* 0x0000761008037816 */ /* 0x000fce0000000003 */
.L_x_46:
[----:B------:R-:W-:Y:S05]  /*16a0*/  BSYNC.RECONVERGENT B1 ;  /* 0x0000000000017941 */ /* 0x000fea0003800200 */
.L_x_43:
        /* <DEDUP_REMOVED lines=19> */
.L_x_49:
[----:B------:R-:W-:-:S13]  /*17e0*/  ISETP.GE.U32.AND P1, PT, R8, 0x75, PT ;  /* 0x000000750800780c */ /* 0x000fda0003f26070 */
[----:B------:R-:W-:Y:S02]  /*17f0*/  @P1 LOP3.LUT R3, R3, 0x800000, RZ, 0xfc, !PT ;  /* 0x0080000003031812 */ /* 0x000fe400078efcff */
[----:B------:R-:W-:-:S04]  /*1800*/  @P1 IADD3 R8, PT, PT, -R8, 0x8d, RZ ;  /* 0x0000008d08081810 */ /* 0x000fc80007ffe1ff */
[----:B------:R-:W-:-:S04]  /*1810*/  @P1 SHF.R.U32.HI R3, RZ, R8, R3 ;  /* 0x00000008ff031219 */ /* 0x000fc80000011603 */
[----:B------:R-:W-:-:S04]  /*1820*/  @P1 LOP3.LUT R3, R3, R4, RZ, 0xfc, !PT ;  /* 0x0000000403031212 */ /* 0x000fc800078efcff */
[----:B------:R-:W-:Y:S01]  /*1830*/  @!P1 PRMT R3, R4, 0x7610, R3 ;  /* 0x0000761004039816 */ /* 0x000fe20000000003 */
[----:B------:R-:W-:Y:S06]  /*1840*/  BRA `(.L_x_50) ;  /* 0x0000000000047947 */ /* 0x000fec0003800000 */
.L_x_48:
[----:B------:R-:W-:-:S07]  /*1850*/  PRMT R3, R4, 0x7610, R3 ;  /* 0x0000761004037816 */ /* 0x000fce0000000003 */
.L_x_50:
[----:B------:R-:W-:Y:S05]  /*1860*/  BSYNC.RECONVERGENT B1 ;  /* 0x0000000000017941 */ /* 0x000fea0003800200 */
.L_x_47:
        /* <DEDUP_REMOVED lines=20> */
.L_x_53:
        /* <DEDUP_REMOVED lines=8> */
.L_x_52:
[----:B------:R-:W-:-:S07]  /*1a30*/  PRMT R4, R5, 0x7610, R4 ;  /* 0x0000761005047816 */ /* 0x000fce0000000004 */
.L_x_54:
[----:B------:R-:W-:Y:S05]  /*1a40*/  BSYNC.RECONVERGENT B1 ;  /* 0x0000000000017941 */ /* 0x000fea0003800200 */
.L_x_51:
        /* <DEDUP_REMOVED lines=19> */
.L_x_57:
[----:B------:R-:W-:-:S13]  /*1b80*/  ISETP.GE.U32.AND P1, PT, R5, 0x75, PT ;  /* 0x000000750500780c */ /* 0x000fda0003f26070 */
[----:B------:R-:W-:Y:S02]  /*1b90*/  @P1 LOP3.LUT R4, R4, 0x800000, RZ, 0xfc, !PT ;  /* 0x0080000004041812 */ /* 0x000fe400078efcff */
[----:B------:R-:W-:-:S04]  /*1ba0*/  @P1 IADD3 R5, PT, PT, -R5, 0x8d, RZ ;  /* 0x0000008d05051810 */ /* 0x000fc80007ffe1ff */
[----:B------:R-:W-:-:S04]  /*1bb0*/  @P1 SHF.R.U32.HI R4, RZ, R5, R4 ;  /* 0x00000005ff041219 */ /* 0x000fc80000011604 */
[----:B------:R-:W-:-:S04]  /*1bc0*/  @P1 LOP3.LUT R4, R4, R3, RZ, 0xfc, !PT ;  /* 0x0000000304041212 */ /* 0x000fc800078efcff */
[----:B------:R-:W-:Y:S01]  /*1bd0*/  @!P1 PRMT R4, R3, 0x7610, R4 ;  /* 0x0000761003049816 */ /* 0x000fe20000000004 */
[----:B------:R-:W-:Y:S06]  /*1be0*/  BRA `(.L_x_58) ;  /* 0x0000000000047947 */ /* 0x000fec0003800000 */
.L_x_56:
[----:B------:R-:W-:-:S07]  /*1bf0*/  PRMT R4, R3, 0x7610, R4 ;  /* 0x0000761003047816 */ /* 0x000fce0000000004 */
.L_x_58:
[----:B------:R-:W-:Y:S05]  /*1c00*/  BSYNC.RECONVERGENT B1 ;  /* 0x0000000000017941 */ /* 0x000fea0003800200 */
.L_x_55:
        /* <DEDUP_REMOVED lines=20> */
.L_x_61:
        /* <DEDUP_REMOVED lines=8> */
.L_x_60:
[----:B------:R-:W-:-:S07]  /*1dd0*/  PRMT R4, R5, 0x7610, R4 ;  /* 0x0000761005047816 */ /* 0x000fce0000000004 */
.L_x_62:
[----:B------:R-:W-:Y:S05]  /*1de0*/  BSYNC.RECONVERGENT B1 ;  /* 0x0000000000017941 */ /* 0x000fea0003800200 */
.L_x_59:
        /* <DEDUP_REMOVED lines=19> */
.L_x_65:
[----:B------:R-:W-:-:S13]  /*1f20*/  ISETP.GE.U32.AND P1, PT, R5, 0x75, PT ;  /* 0x000000750500780c */ /* 0x000fda0003f26070 */
[----:B------:R-:W-:Y:S02]  /*1f30*/  @P1 LOP3.LUT R4, R4, 0x800000, RZ, 0xfc, !PT ;  /* 0x0080000004041812 */ /* 0x000fe400078efcff */
[----:B------:R-:W-:-:S04]  /*1f40*/  @P1 IADD3 R5, PT, PT, -R5, 0x8d, RZ ;  /* 0x0000008d05051810 */ /* 0x000fc80007ffe1ff */
[----:B------:R-:W-:-:S04]  /*1f50*/  @P1 SHF.R.U32.HI R4, RZ, R5, R4 ;  /* 0x00000005ff041219 */ /* 0x000fc80000011604 */
[----:B------:R-:W-:-:S04]  /*1f60*/  @P1 LOP3.LUT R4, R4, R3, RZ, 0xfc, !PT ;  /* 0x0000000304041212 */ /* 0x000fc800078efcff */
[----:B------:R-:W-:Y:S01]  /*1f70*/  @!P1 PRMT R4, R3, 0x7610, R4 ;  /* 0x0000761003049816 */ /* 0x000fe20000000004 */
[----:B------:R-:W-:Y:S06]  /*1f80*/  BRA `(.L_x_66) ;  /* 0x0000000000047947 */ /* 0x000fec0003800000 */
.L_x_64:
[----:B------:R-:W-:-:S07]  /*1f90*/  PRMT R4, R3, 0x7610, R4 ;  /* 0x0000761003047816 */ /* 0x000fce0000000004 */
.L_x_66:
[----:B------:R-:W-:Y:S05]  /*1fa0*/  BSYNC.RECONVERGENT B1 ;  /* 0x0000000000017941 */ /* 0x000fea0003800200 */
.L_x_63:
[----:B------:R1:W-:Y:S02]  /*1fb0*/  STS.U8 [R2+0xa07], R4 ;  /* 0x000a070402007388 */ /* 0x0003e40000000000 */
.L_x_34:
[----:B------:R-:W-:Y:S05]  /*1fc0*/  BSYNC.RECONVERGENT B0 ;  /* 0x0000000000007941 */ /* 0x000fea0003800200 */
.L_x_33:
[----:B------:R-:W-:Y:S01]  /*1fd0*/  VIADD R19, R15, 0x40 ;  /* 0x000000400f137836 */ /* 0x000fe20000000000 */
[----:B------:R-:W-:Y:S04]  /*1fe0*/  BSSY.RECONVERGENT B0, `(.L_x_67) ;  /* 0x00000ef000007945 */ /* 0x000fe80003800200 */
[----:B------:R-:W-:-:S13]  /*1ff0*/  ISETP.GE.OR P1, PT, R19, UR7, P0 ;  /* 0x0000000713007c0c */ /* 0x000fda0008726670 */
[----:B------:R-:W-:Y:S05]  /*2000*/  @P1 BRA `(.L_x_68) ;  /* 0x0000000c00b01947 */ /* 0x000fea0003800000 */
[----:B01----:R-:W0:Y:S01]  /*2010*/  LDC.64 R4, c[0x0][0x380] ;  /* 0x0000e000ff047b82 */ /* 0x003e220000000a00 */
        /* <DEDUP_REMOVED lines=23> */
.L_x_71:
[----:B------:R-:W-:-:S13]  /*2190*/  ISETP.GE.U32.AND P1, PT, R9, 0x75, PT ;  /* 0x000000750900780c */ /* 0x000fda0003f26070 */
[----:B------:R-:W-:Y:S02]  /*21a0*/  @P1 LOP3.LUT R3, R3, 0x800000, RZ, 0xfc, !PT ;  /* 0x0080000003031812 */ /* 0x000fe400078efcff */
[----:B------:R-:W-:-:S04]  /*21b0*/  @P1 IADD3 R4, PT, PT, -R9, 0x8d, RZ ;  /* 0x0000008d09041810 */ /* 0x000fc80007ffe1ff */
[----:B------:R-:W-:-:S04]  /*21c0*/  @P1 SHF.R.U32.HI R3, RZ, R4, R3 ;  /* 0x00000004ff031219 */ /* 0x000fc80000011603 */
[----:B------:R-:W-:-:S04]  /*21d0*/  @P1 LOP3.LUT R3, R3, R8, RZ, 0xfc, !PT ;  /* 0x0000000803031212 */ /* 0x000fc800078efcff */
[----:B------:R-:W-:Y:S01]  /*21e0*/  @!P1 PRMT R3, R8, 0x7610, R3 ;  /* 0x0000761008039816 */ /* 0x000fe20000000003 */
[----:B------:R-:W-:Y:S06]  /*21f0*/  BRA `(.L_x_72) ;  /* 0x0000000000047947 */ /* 0x000fec0003800000 */
.L_x_70:
[----:B------:R-:W-:-:S07]  /*2200*/  PRMT R3, R8, 0x7610, R3 ;  /* 0x0000761008037816 */ /* 0x000fce0000000003 */
.L_x_72:
[----:B------:R-:W-:Y:S05]  /*2210*/  BSYNC.RECONVERGENT B1 ;  /* 0x0000000000017941 */ /* 0x000fea0003800200 */
.L_x_69:
        /* <DEDUP_REMOVED lines=20> */
.L_x_75:
[----:B------:R-:W-:-:S13]  /*2360*/  ISETP.GE.U32.AND P1, PT, R8, 0x75, PT ;  /* 0x000000750800780c */ /* 0x000fda0003f26070 */
[----:B------:R-:W-:Y:S02]  /*2370*/  @P1 LOP3.LUT R10, R10, 0x800000, RZ, 0xfc, !PT ;  /* 0x008000000a0a1812 */ /* 0x000fe400078efcff */
[----:B------:R-:W-:-:S04]  /*2380*/  @P1 IADD3 R3, PT, PT, -R8, 0x8d, RZ ;  /* 0x0000008d08031810 */ /* 0x000fc80007ffe1ff */
[----:B------:R-:W-:-:S04]  /*2390*/  @P1 SHF.R.U32.HI R3, RZ, R3, R10 ;  /* 0x00000003ff031219 */ /* 0x000fc8000001160a */
[----:B------:R-:W-:-:S04]  /*23a0*/  @P1 LOP3.LUT R3, R3, R4, RZ, 0xfc, !PT ;  /* 0x0000000403031212 */ /* 0x000fc800078efcff */
[----:B------:R-:W-:Y:S01]  /*23b0*/  @!P1 PRMT R3, R4, 0x7610, R3 ;  /* 0x0000761004039816 */ /* 0x000fe20000000003 */
[----:B------:R-:W-:Y:S06]  /*23c0*/  BRA `(.L_x_76) ;  /* 0x0000000000047947 */ /* 0x000fec0003800000 */
.L_x_74:
[----:B------:R-:W-:-:S07]  /*23d0*/  PRMT R3, R4, 0x7610, R3 ;  /* 0x0000761004037816 */ /* 0x000fce0000000003 */
.L_x_76:
[----:B------:R-:W-:Y:S05]  /*23e0*/  BSYNC.RECONVERGENT B1 ;  /* 0x0000000000017941 */ /* 0x000fea0003800200 */
.L_x_73:
        /* <DEDUP_REMOVED lines=20> */
.L_x_79:
[----:B------:R-:W-:-:S13]  /*2530*/  ISETP.GE.U32.AND P1, PT, R9, 0x75, PT ;  /* 0x000000750900780c */ /* 0x000fda0003f26070 */
[----:B------:R-:W-:Y:S02]  /*2540*/  @P1 LOP3.LUT R3, R4, 0x800000, RZ, 0xfc, !PT ;  /* 0x0080000004031812 */ /* 0x000fe400078efcff */
[----:B------:R-:W-:-:S04]  /*2550*/  @P1 IADD3 R4, PT, PT, -R9, 0x8d, RZ ;  /* 0x0000008d09041810 */ /* 0x000fc80007ffe1ff */
[----:B------:R-:W-:-:S04]  /*2560*/  @P1 SHF.R.U32.HI R3, RZ, R4, R3 ;  /* 0x00000004ff031219 */ /* 0x000fc80000011603 */
[----:B------:R-:W-:-:S04]  /*2570*/  @P1 LOP3.LUT R3, R3, R8, RZ, 0xfc, !PT ;  /* 0x0000000803031212 */ /* 0x000fc800078efcff */
[----:B------:R-:W-:Y:S01]  /*2580*/  @!P1 PRMT R3, R8, 0x7610, R3 ;  /* 0x0000761008039816 */ /* 0x000fe20000000003 */
[----:B------:R-:W-:Y:S06]  /*2590*/  BRA `(.L_x_80) ;  /* 0x0000000000047947 */ /* 0x000fec0003800000 */
.L_x_78:
[----:B------:R-:W-:-:S07]  /*25a0*/  PRMT R3, R8, 0x7610, R3 ;  /* 0x0000761008037816 */ /* 0x000fce0000000003 */
.L_x_80:
[----:B------:R-:W-:Y:S05]  /*25b0*/  BSYNC.RECONVERGENT B1 ;  /* 0x0000000000017941 */ /* 0x000fea0003800200 */
.L_x_77:
        /* <DEDUP_REMOVED lines=19> */
.L_x_83:
[----:B------:R-:W-:-:S13]  /*26f0*/  ISETP.GE.U32.AND P1, PT, R8, 0x75, PT ;  /* 0x000000750800780c */ /* 0x000fda0003f26070 */
[----:B------:R-:W-:Y:S02]  /*2700*/  @P1 LOP3.LUT R3, R3, 0x800000, RZ, 0xfc, !PT ;  /* 0x0080000003031812 */ /* 0x000fe400078efcff */
[----:B------:R-:W-:-:S04]  /*2710*/  @P1 IADD3 R8, PT, PT, -R8, 0x8d, RZ ;  /* 0x0000008d08081810 */ /* 0x000fc80007ffe1ff */
[----:B------:R-:W-:-:S04]  /*2720*/  @P1 SHF.R.U32.HI R3, RZ, R8, R3 ;  /* 0x00000008ff031219 */ /* 0x000fc80000011603 */
[----:B------:R-:W-:-:S04]  /*2730*/  @P1 LOP3.LUT R3, R3, R4, RZ, 0xfc, !PT ;  /* 0x0000000403031212 */ /* 0x000fc800078efcff */
[----:B------:R-:W-:Y:S01]  /*2740*/  @!P1 PRMT R3, R4, 0x7610, R3 ;  /* 0x0000761004039816 */ /* 0x000fe20000000003 */
[----:B------:R-:W-:Y:S06]  /*2750*/  BRA `(.L_x_84) ;  /* 0x0000000000047947 */ /* 0x000fec0003800000 */
.L_x_82:
[----:B------:R-:W-:-:S07]  /*2760*/  PRMT R3, R4, 0x7610, R3 ;  /* 0x0000761004037816 */ /* 0x000fce0000000003 */
.L_x_84:
[----:B------:R-:W-:Y:S05]  /*2770*/  BSYNC.RECONVERGENT B1 ;  /* 0x0000000000017941 */ /* 0x000fea0003800200 */
.L_x_81:
        /* <DEDUP_REMOVED lines=20> */
.L_x_87:
        /* <DEDUP_REMOVED lines=8> */
.L_x_86:
[----:B------:R-:W-:-:S07]  /*2940*/  PRMT R4, R5, 0x7610, R4 ;  /* 0x0000761005047816 */ /* 0x000fce0000000004 */
.L_x_88:
[----:B------:R-:W-:Y:S05]  /*2950*/  BSYNC.RECONVERGENT B1 ;  /* 0x0000000000017941 */ /* 0x000fea0003800200 */
.L_x_85:
        /* <DEDUP_REMOVED lines=19> */
.L_x_91:
[----:B------:R-:W-:-:S13]  /*2a90*/  ISETP.GE.U32.AND P1, PT, R5, 0x75, PT ;  /* 0x000000750500780c */ /* 0x000fda0003f26070 */
[----:B------:R-:W-:Y:S02]  /*2aa0*/  @P1 LOP3.LUT R4, R4, 0x800000, RZ, 0xfc, !PT ;  /* 0x0080000004041812 */ /* 0x000fe400078efcff */
[----:B------:R-:W-:-:S04]  /*2ab0*/  @P1 IADD3 R5, PT, PT, -R5, 0x8d, RZ ;  /* 0x0000008d05051810 */ /* 0x000fc80007ffe1ff */
[----:B------:R-:W-:-:S04]  /*2ac0*/  @P1 SHF.R.U32.HI R4, RZ, R5, R4 ;  /* 0x00000005ff041219 */ /* 0x000fc80000011604 */
[----:B------:R-:W-:-:S04]  /*2ad0*/  @P1 LOP3.LUT R4, R4, R3, RZ, 0xfc, !PT ;  /* 0x0000000304041212 */ /* 0x000fc800078efcff */
[----:B------:R-:W-:Y:S01]  /*2ae0*/  @!P1 PRMT R4, R3, 0x7610, R4 ;  /* 0x0000761003049816 */ /* 0x000fe20000000004 */
[----:B------:R-:W-:Y:S06]  /*2af0*/  BRA `(.L_x_92) ;  /* 0x0000000000047947 */ /* 0x000fec0003800000 */
.L_x_90:
[----:B------:R-:W-:-:S07]  /*2b00*/  PRMT R4, R3, 0x7610, R4 ;  /* 0x0000761003047816 */ /* 0x000fce0000000004 */
.L_x_92:
[----:B------:R-:W-:Y:S05]  /*2b10*/  BSYNC.RECONVERGENT B1 ;  /* 0x0000000000017941 */ /* 0x000fea0003800200 */
.L_x_89:
        /* <DEDUP_REMOVED lines=20> */
.L_x_95:
        /* <DEDUP_REMOVED lines=8> */
.L_x_94:
[----:B------:R-:W-:-:S07]  /*2ce0*/  PRMT R4, R5, 0x7610, R4 ;  /* 0x0000761005047816 */ /* 0x000fce0000000004 */
.L_x_96:
[----:B------:R-:W-:Y:S05]  /*2cf0*/  BSYNC.RECONVERGENT B1 ;  /* 0x0000000000017941 */ /* 0x000fea0003800200 */
.L_x_93:
        /* <DEDUP_REMOVED lines=19> */
.L_x_99:
[----:B------:R-:W-:-:S13]  /*2e30*/  ISETP.GE.U32.AND P1, PT, R5, 0x75, PT ;  /* 0x000000750500780c */ /* 0x000fda0003f26070 */
[----:B------:R-:W-:Y:S02]  /*2e40*/  @P1 LOP3.LUT R4, R4, 0x800000, RZ, 0xfc, !PT ;  /* 0x0080000004041812 */ /* 0x000fe400078efcff */
[----:B------:R-:W-:-:S04]  /*2e50*/  @P1 IADD3 R5, PT, PT, -R5, 0x8d, RZ ;  /* 0x0000008d05051810 */ /* 0x000fc80007ffe1ff */
[----:B------:R-:W-:-:S04]  /*2e60*/  @P1 SHF.R.U32.HI R4, RZ, R5, R4 ;  /* 0x00000005ff041219 */ /* 0x000fc80000011604 */
[----:B------:R-:W-:-:S04]  /*2e70*/  @P1 LOP3.LUT R4, R4, R3, RZ, 0xfc, !PT ;  /* 0x0000000304041212 */ /* 0x000fc800078efcff */
[----:B------:R-:W-:Y:S01]  /*2e80*/  @!P1 PRMT R4, R3, 0x7610, R4 ;  /* 0x0000761003049816 */ /* 0x000fe20000000004 */
[----:B------:R-:W-:Y:S06]  /*2e90*/  BRA `(.L_x_100) ;  /* 0x0000000000047947 */ /* 0x000fec0003800000 */
.L_x_98:
[----:B------:R-:W-:-:S07]  /*2ea0*/  PRMT R4, R3, 0x7610, R4 ;  /* 0x0000761003047816 */ /* 0x000fce0000000004 */
.L_x_100:
[----:B------:R-:W-:Y:S05]  /*2eb0*/  BSYNC.RECONVERGENT B1 ;  /* 0x0000000000017941 */ /* 0x000fea0003800200 */
.L_x_97:
[----:B------:R2:W-:Y:S02]  /*2ec0*/  STS.U8 [R2+0x1407], R4 ;  /* 0x0014070402007388 */ /* 0x0005e40000000000 */
.L_x_68:
[----:B------:R-:W-:Y:S05]  /*2ed0*/  BSYNC.RECONVERGENT B0 ;  /* 0x0000000000007941 */ /* 0x000fea0003800200 */
.L_x_67:
[----:B------:R-:W-:Y:S01]  /*2ee0*/  VIADD R21, R15, 0x60 ;  /* 0x000000600f157836 */ /* 0x000fe20000000000 */
[----:B------:R-:W-:Y:S04]  /*2ef0*/  BSSY.RECONVERGENT B0, `(.L_x_101) ;  /* 0x00000ef000007945 */ /* 0x000fe80003800200 */
[----:B------:R-:W-:-:S13]  /*2f00*/  ISETP.GE.OR P0, PT, R21, UR7, P0 ;  /* 0x0000000715007c0c */ /* 0x000fda0008706670 */
[----:B------:R-:W-:Y:S05]  /*2f10*/  @P0 BRA `(.L_x_102) ;  /* 0x0000000c00b00947 */ /* 0x000fea0003800000 */
[----:B012---:R-:W0:Y:S01]  /*2f20*/  LDC.64 R4, c[0x0][0x380] ;  /* 0x0000e000ff047b82 */ /* 0x007e220000000a00 */
        /* <DEDUP_REMOVED lines=23> */
.L_x_105:
[----:B------:R-:W-:-:S13]  /*30a0*/  ISETP.GE.U32.AND P0, PT, R9, 0x75, PT ;  /* 0x000000750900780c */ /* 0x000fda0003f06070 */
[----:B------:R-:W-:Y:S02]  /*30b0*/  @P0 LOP3.LUT R3, R3, 0x800000, RZ, 0xfc, !PT ;  /* 0x0080000003030812 */ /* 0x000fe400078efcff */
[----:B------:R-:W-:-:S04]  /*30c0*/  @P0 IADD3 R4, PT, PT, -R9, 0x8d, RZ ;  /* 0x0000008d09040810 */ /* 0x000fc80007ffe1ff */
[----:B------:R-:W-:-:S04]  /*30d0*/  @P0 SHF.R.U32.HI R3, RZ, R4, R3 ;  /* 0x00000004ff030219 */ /* 0x000fc80000011603 */
[----:B------:R-:W-:-:S04]  /*30e0*/  @P0 LOP3.LUT R3, R3, R8, RZ, 0xfc, !PT ;  /* 0x0000000803030212 */ /* 0x000fc800078efcff */
[----:B------:R-:W-:Y:S01]  /*30f0*/  @!P0 PRMT R3, R8, 0x7610, R3 ;  /* 0x0000761008038816 */ /* 0x000fe20000000003 */
[----:B------:R-:W-:Y:S06]  /*3100*/  BRA `(.L_x_106) ;  /* 0x0000000000047947 */ /* 0x000fec0003800000 */
.L_x_104:
[----:B------:R-:W-:-:S07]  /*3110*/  PRMT R3, R8, 0x7610, R3 ;  /* 0x0000761008037816 */ /* 0x000fce0000000003 */
.L_x_106:
[----:B------:R-:W-:Y:S05]  /*3120*/  BSYNC.RECONVERGENT B1 ;  /* 0x0000000000017941 */ /* 0x000fea0003800200 */
.L_x_103:
        /* <DEDUP_REMOVED lines=20> */
.L_x_109:
[----:B------:R-:W-:-:S13]  /*3270*/  ISETP.GE.U32.AND P0, PT, R8, 0x75, PT ;  /* 0x000000750800780c */ /* 0x000fda0003f06070 */
[----:B------:R-:W-:Y:S02]  /*3280*/  @P0 LOP3.LUT R10, R10, 0x800000, RZ, 0xfc, !PT ;  /* 0x008000000a0a0812 */ /* 0x000fe400078efcff */
[----:B------:R-:W-:-:S04]  /*3290*/  @P0 IADD3 R3, PT, PT, -R8, 0x8d, RZ ;  /* 0x0000008d08030810 */ /* 0x000fc80007ffe1ff */
[----:B------:R-:W-:-:S04]  /*32a0*/  @P0 SHF.R.U32.HI R3, RZ, R3, R10 ;  /* 0x00000003ff030219 */ /* 0x000fc8000001160a */
[----:B------:R-:W-:-:S04]  /*32b0*/  @P0 LOP3.LUT R3, R3, R4, RZ, 0xfc, !PT ;  /* 0x0000000403030212 */ /* 0x000fc800078efcff */
[----:B------:R-:W-:Y:S01]  /*32c0*/  @!P0 PRMT R3, R4, 0x7610, R3 ;  /* 0x0000761004038816 */ /* 0x000fe20000000003 */
[----:B------:R-:W-:Y:S06]  /*32d0*/  BRA `(.L_x_110) ;  /* 0x0000000000047947 */ /* 0x000fec0003800000 */
.L_x_108:
[----:B------:R-:W-:-:S07]  /*32e0*/  PRMT R3, R4, 0x7610, R3 ;  /* 0x0000761004037816 */ /* 0x000fce0000000003 */
.L_x_110:
[----:B------:R-:W-:Y:S05]  /*32f0*/  BSYNC.RECONVERGENT B1 ;  /* 0x0000000000017941 */ /* 0x000fea0003800200 */
.L_x_107:
        /* <DEDUP_REMOVED lines=20> */
.L_x_113:
[----:B------:R-:W-:-:S13]  /*3440*/  ISETP.GE.U32.AND P0, PT, R9, 0x75, PT ;  /* 0x000000750900780c */ /* 0x000fda0003f06070 */
[----:B------:R-:W-:Y:S02]  /*3450*/  @P0 LOP3.LUT R3, R4, 0x800000, RZ, 0xfc, !PT ;  /* 0x0080000004030812 */ /* 0x000fe400078efcff */
[----:B------:R-:W-:-:S04]  /*3460*/  @P0 IADD3 R4, PT, PT, -R9, 0x8d, RZ ;  /* 0x0000008d09040810 */ /* 0x000fc80007ffe1ff */
[----:B------:R-:W-:-:S04]  /*3470*/  @P0 SHF.R.U32.HI R3, RZ, R4, R3 ;  /* 0x00000004ff030219 */ /* 0x000fc80000011603 */
[----:B------:R-:W-:-:S04]  /*3480*/  @P0 LOP3.LUT R3, R3, R8, RZ, 0xfc, !PT ;  /* 0x0000000803030212 */ /* 0x000fc800078efcff */
[----:B------:R-:W-:Y:S01]  /*3490*/  @!P0 PRMT R3, R8, 0x7610, R3 ;  /* 0x0000761008038816 */ /* 0x000fe20000000003 */
[----:B------:R-:W-:Y:S06]  /*34a0*/  BRA `(.L_x_114) ;  /* 0x0000000000047947 */ /* 0x000fec0003800000 */
.L_x_112:
[----:B------:R-:W-:-:S07]  /*34b0*/  PRMT R3, R8, 0x7610, R3 ;  /* 0x0000761008037816 */ /* 0x000fce0000000003 */
.L_x_114:
[----:B------:R-:W-:Y:S05]  /*34c0*/  BSYNC.RECONVERGENT B1 ;  /* 0x0000000000017941 */ /* 0x000fea0003800200 */
.L_x_111:
        /* <DEDUP_REMOVED lines=19> */
.L_x_117:
[----:B------:R-:W-:-:S13]  /*3600*/  ISETP.GE.U32.AND P0, PT, R8, 0x75, PT ;  /* 0x000000750800780c */ /* 0x000fda0003f06070 */
[----:B------:R-:W-:Y:S02]  /*3610*/  @P0 LOP3.LUT R3, R3, 0x800000, RZ, 0xfc, !PT ;  /* 0x0080000003030812 */ /* 0x000fe400078efcff */
[----:B------:R-:W-:-:S04]  /*3620*/  @P0 IADD3 R8, PT, PT, -R8, 0x8d, RZ ;  /* 0x0000008d08080810 */ /* 0x000fc80007ffe1ff */
[----:B------:R-:W-:-:S04]  /*3630*/  @P0 SHF.R.U32.HI R3, RZ, R8, R3 ;  /* 0x00000008ff030219 */ /* 0x000fc80000011603 */
[----:B------:R-:W-:-:S04]  /*3640*/  @P0 LOP3.LUT R3, R3, R4, RZ, 0xfc, !PT ;  /* 0x0000000403030212 */ /* 0x000fc800078efcff */
[----:B------:R-:W-:Y:S01]  /*3650*/  @!P0 PRMT R3, R4, 0x7610, R3 ;  /* 0x0000761004038816 */ /* 0x000fe20000000003 */
[----:B------:R-:W-:Y:S06]  /*3660*/  BRA `(.L_x_118) ;  /* 0x0000000000047947 */ /* 0x000fec0003800000 */
.L_x_116:
[----:B------:R-:W-:-:S07]  /*3670*/  PRMT R3, R4, 0x7610, R3 ;  /* 0x0000761004037816 */ /* 0x000fce0000000003 */
.L_x_118:
[----:B------:R-:W-:Y:S05]  /*3680*/  BSYNC.RECONVERGENT B1 ;  /* 0x0000000000017941 */ /* 0x000fea0003800200 */
.L_x_115:
        /* <DEDUP_REMOVED lines=20> */
.L_x_121:
        /* <DEDUP_REMOVED lines=8> */
.L_x_120:
[----:B------:R-:W-:-:S07]  /*3850*/  PRMT R4, R5, 0x7610, R4 ;  /* 0x0000761005047816 */ /* 0x000fce0000000004 */
.L_x_122:
[----:B------:R-:W-:Y:S05]  /*3860*/  BSYNC.RECONVERGENT B1 ;  /* 0x0000000000017941 */ /* 0x000fea0003800200 */
.L_x_119:
        /* <DEDUP_REMOVED lines=19> */
.L_x_125:
[----:B------:R-:W-:-:S13]  /*39a0*/  ISETP.GE.U32.AND P0, PT, R5, 0x75, PT ;  /* 0x000000750500780c */ /* 0x000fda0003f06070 */
[----:B------:R-:W-:Y:S02]  /*39b0*/  @P0 LOP3.LUT R4, R4, 0x800000, RZ, 0xfc, !PT ;  /* 0x0080000004040812 */ /* 0x000fe400078efcff */
[----:B------:R-:W-:-:S04]  /*39c0*/  @P0 IADD3 R5, PT, PT, -R5, 0x8d, RZ ;  /* 0x0000008d05050810 */ /* 0x000fc80007ffe1ff */
[----:B------:R-:W-:-:S04]  /*39d0*/  @P0 SHF.R.U32.HI R4, RZ, R5, R4 ;  /* 0x00000005ff040219 */ /* 0x000fc80000011604 */
[----:B------:R-:W-:-:S04]  /*39e0*/  @P0 LOP3.LUT R4, R4, R3, RZ, 0xfc, !PT ;  /* 0x0000000304040212 */ /* 0x000fc800078efcff */
[----:B------:R-:W-:Y:S01]  /*39f0*/  @!P0 PRMT R4, R3, 0x7610, R4 ;  /* 0x0000761003048816 */ /* 0x000fe20000000004 */
[----:B------:R-:W-:Y:S06]  /*3a00*/  BRA `(.L_x_126) ;  /* 0x0000000000047947 */ /* 0x000fec0003800000 */
.L_x_124:
[----:B------:R-:W-:-:S07]  /*3a10*/  PRMT R4, R3, 0x7610, R4 ;  /* 0x0000761003047816 */ /* 0x000fce0000000004 */
.L_x_126:
[----:B------:R-:W-:Y:S05]  /*3a20*/  BSYNC.RECONVERGENT B1 ;  /* 0x0000000000017941 */ /* 0x000fea0003800200 */
.L_x_123:
        /* <DEDUP_REMOVED lines=20> */
.L_x_129:
        /* <DEDUP_REMOVED lines=8> */
.L_x_128:
[----:B------:R-:W-:-:S07]  /*3bf0*/  PRMT R4, R5, 0x7610, R4 ;  /* 0x0000761005047816 */ /* 0x000fce0000000004 */
.L_x_130:
[----:B------:R-:W-:Y:S05]  /*3c00*/  BSYNC.RECONVERGENT B1 ;  /* 0x0000000000017941 */ /* 0x000fea0003800200 */
.L_x_127:
        /* <DEDUP_REMOVED lines=19> */
.L_x_133:
[----:B------:R-:W-:-:S13]  /*3d40*/  ISETP.GE.U32.AND P0, PT, R5, 0x75, PT ;  /* 0x000000750500780c */ /* 0x000fda0003f06070 */
[----:B------:R-:W-:Y:S02]  /*3d50*/  @P0 LOP3.LUT R4, R4, 0x800000, RZ, 0xfc, !PT ;  /* 0x0080000004040812 */ /* 0x000fe400078efcff */
[----:B------:R-:W-:-:S04]  /*3d60*/  @P0 IADD3 R5, PT, PT, -R5, 0x8d, RZ ;  /* 0x0000008d05050810 */ /* 0x000fc80007ffe1ff */
[----:B------:R-:W-:-:S04]  /*3d70*/  @P0 SHF.R.U32.HI R4, RZ, R5, R4 ;  /* 0x00000005ff040219 */ /* 0x000fc80000011604 */
[----:B------:R-:W-:-:S04]  /*3d80*/  @P0 LOP3.LUT R4, R4, R3, RZ, 0xfc, !PT ;  /* 0x0000000304040212 */ /* 0x000fc800078efcff */
[----:B------:R-:W-:Y:S01]  /*3d90*/  @!P0 PRMT R4, R3, 0x7610, R4 ;  /* 0x0000761003048816 */ /* 0x000fe20000000004 */
[----:B------:R-:W-:Y:S06]  /*3da0*/  BRA `(.L_x_134) ;  /* 0x0000000000047947 */ /* 0x000fec0003800000 */
.L_x_132:
[----:B------:R-:W-:-:S07]  /*3db0*/  PRMT R4, R3, 0x7610, R4 ;  /* 0x0000761003047816 */ /* 0x000fce0000000004 */
.L_x_134:
[----:B------:R-:W-:Y:S05]  /*3dc0*/  BSYNC.RECONVERGENT B1 ;  /* 0x0000000000017941 */ /* 0x000fea0003800200 */
.L_x_131:
[----:B------:R3:W-:Y:S02]  /*3dd0*/  STS.U8 [R2+0x1e07], R4 ;  /* 0x001e070402007388 */ /* 0x0007e40000000000 */
.L_x_102:
[----:B------:R-:W-:Y:S05]  /*3de0*/  BSYNC.RECONVERGENT B0 ;  /* 0x0000000000007941 */ /* 0x000fea0003800200 */
.L_x_101:
[----:B------:R-:W-:Y:S01]  /*3df0*/  ISETP.NE.AND P1, PT, R0, RZ, PT ;  /* 0x000000ff0000720c */ /* 0x000fe20003f25270 */
[----:B------:R-:W-:-:S12]  /*3e00*/  IMAD.U32 R3, RZ, RZ, UR8 ;  /* 0x00000008ff037e24 */ /* 0x000fd8000f8e00ff */
[----:B------:R-:W4:Y:S01]  /*3e10*/  @!P1 LDC.64 R6, c[0x0][0x390] ;  /* 0x0000e400ff069b82 */ /* 0x000f220000000a00 */
[----:B------:R-:W-:-:S05]  /*3e20*/  @!P1 SHF.R.S32.HI R3, RZ, 0x7, R3 ;  /* 0x00000007ff039819 */ /* 0x000fca0000011403 */
[----:B----4-:R-:W-:-:S06]  /*3e30*/  @!P1 IMAD.WIDE R6, R3, 0x2, R6 ;  /* 0x0000000203069825 */ /* 0x010fcc00078e0206 */
[----:B------:R-:W4:Y:S01]  /*3e40*/  @!P1 LDG.E.U16.CONSTANT R6, desc[UR12][R6.64] ;  /* 0x0000000c06069981 */ /* 0x000f22000c1e9500 */
[----:B------:R-:W-:Y:S01]  /*3e50*/  ISETP.GE.AND P0, PT, R17, UR6, PT ;  /* 0x0000000611007c0c */ /* 0x000fe2000bf06270 */
[----:B------:R-:W-:Y:S01]  /*3e60*/  UIADD3 UR4, UPT, UPT, UR4, 0x5000, URZ ;  /* 0x0000500004047890 */ /* 0x000fe2000fffe0ff */
[----:B------:R-:W-:Y:S01]  /*3e70*/  IMAD.SHL.U32 R3, R0, 0x20, RZ ;  /* 0x0000002000037824 */ /* 0x000fe200078e00ff */
[----:B------:R-:W-:Y:S01]  /*3e80*/  BSSY.RECONVERGENT B0, `(.L_x_135) ;  /* 0x0000050000007945 */ /* 0x000fe20003800200 */
[----:B------:R-:W-:Y:S01]  /*3e90*/  CS2R R88, SRZ ;  /* 0x0000000000587805 */ /* 0x000fe2000001ff00 */
[----:B------:R-:W-:Y:S02]  /*3ea0*/  ULEA UR9, UR9, UR4, 0x18 ;  /* 0x0000000409097291 */ /* 0x000fe4000f8ec0ff */
[----:B------:R-:W-:-:S04]  /*3eb0*/  LOP3.LUT R3, R3, 0x60, RZ, 0xc0, !PT ;  /* 0x0000006003037812 */ /* 0x000fc800078ec0ff */
[----:B0123--:R-:W-:Y:S02]  /*3ec0*/  VIADD R4, R17, UR9 ;  /* 0x0000000911047c36 */ /* 0x00ffe40008000000 */
[----:B----4-:R-:W-:Y:S01]  /*3ed0*/  @!P1 IMAD.U32 R23, R6, 0x10000, RZ ;  /* 0x0001000006179824 */ /* 0x010fe200078e00ff */
[----:B------:R-:W-:Y:S06]  /*3ee0*/  @P0 BRA `(.L_x_136) ;  /* 0x0000000400240947 */ /* 0x000fec0003800000 */
[----:B------:R-:W0:Y:S01]  /*3ef0*/  LDCU UR4, c[0x0][0x3a4] ;  /* 0x00007480ff0477ac */ /* 0x000e220008000800 */
[----:B------:R-:W-:Y:S01]  /*3f00*/  VIADD R2, R3, UR8 ;  /* 0x0000000803027c36 */ /* 0x000fe20008000000 */
[----:B------:R-:W1:Y:S03]  /*3f10*/  LDCU.64 UR10, c[0x0][0x388] ;  /* 0x00007100ff0a77ac */ /* 0x000e660008000a00 */
[----:B0-----:R-:W-:-:S05]  /*3f20*/  IMAD R2, R17, UR4, R2 ;  /* 0x0000000411027c24 */ /* 0x001fca000f8e0202 */
[----:B-1----:R-:W-:-:S04]  /*3f30*/  IADD3 R6, P0, PT, R2, UR10, RZ ;  /* 0x0000000a02067c10 */ /* 0x002fc8000ff1e0ff */
[----:B------:R-:W-:-:S05]  /*3f40*/  LEA.HI.X.SX32 R7, R2, UR11, 0x1, P0 ;  /* 0x0000000b02077c11 */ /* 0x000fca00080f0eff */
[----:B------:R-:W2:Y:S04]  /*3f50*/  LDG.E.128.CONSTANT R24, desc[UR12][R6.64] ;  /* 0x0000000c06187981 */ /* 0x000ea8000c1e9d00 */
[----:B------:R-:W3:Y:S01]  /*3f60*/  LDG.E.128.CONSTANT R8, desc[UR12][R6.64+0x10] ;  /* 0x0000100c06087981 */ /* 0x000ee2000c1e9d00 */
[----:B------:R-:W-:Y:S01]  /*3f70*/  IMAD R5, R3, 0x50, R4 ;  /* 0x0000005003057824 */ /* 0x000fe200078e0204 */
[C---:B--2---:R-:W-:Y:S02]  /*3f80*/  PRMT R2, R24.reuse, 0x7770, RZ ;  /* 0x0000777018027816 */ /* 0x044fe400000000ff */
[C---:B------:R-:W-:Y:S02]  /*3f90*/  PRMT R12, R24.reuse, 0x7771, RZ ;  /* 0x00007771180c7816 */ /* 0x040fe400000000ff */
[----:B------:R-:W-:Y:S01]  /*3fa0*/  PRMT R16, R24, 0x7772, RZ ;  /* 0x0000777218107816 */ /* 0x000fe200000000ff */
[----:B------:R3:W-:Y:S01]  /*3fb0*/  STS.U8 [R5], R2 ;  /* 0x0000000205007388 */ /* 0x0007e20000000000 */
[----:B------:R-:W-:-:S02]  /*3fc0*/  PRMT R30, R26, 0x7770, RZ ;  /* 0x000077701a1e7816 */ /* 0x000fc400000000ff */
[C---:B------:R-:W-:Y:S01]  /*3fd0*/  PRMT R32, R26.reuse, 0x7771, RZ ;  /* 0x000077711a207816 */ /* 0x040fe200000000ff */
[----:B------:R0:W-:Y:S01]  /*3fe0*/  STS.U8 [R5+0x50], R12 ;  /* 0x0000500c05007388 */ /* 0x0001e20000000000 */
[----:B------:R-:W-:Y:S02]  /*3ff0*/  PRMT R34, R26, 0x7772, RZ ;  /* 0x000077721a227816 */ /* 0x000fe400000000ff */
[----:B------:R-:W-:Y:S01]  /*4000*/  PRMT R24, R24, 0x7773, RZ ;  /* 0x0000777318187816 */ /* 0x000fe200000000ff */
[----:B------:R-:W-:Y:S01]  /*4010*/  STS.U8 [R5+0xa0], R16 ;  /* 0x0000a01005007388 */ /* 0x000fe20000000000 */
[C---:B------:R-:W-:Y:S02]  /*4020*/  PRMT R28, R25.reuse, 0x7773, RZ ;  /* 0x00007773191c7816 */ /* 0x040fe400000000ff */
[----:B------:R-:W-:Y:S01]  /*4030*/  PRMT R26, R26, 0x7773, RZ ;  /* 0x000077731a1a7816 */ /* 0x000fe200000000ff */
[----:B------:R1:W-:Y:S01]  /*4040*/  STS.U8 [R5+0xf0], R24 ;  /* 0x0000f01805007388 */ /* 0x0003e20000000000 */
[----:B------:R-:W-:-:S02]  /*4050*/  PRMT R18, R25, 0x7770, RZ ;  /* 0x0000777019127816 */ /* 0x000fc400000000ff */
[C---:B------:R-:W-:Y:S01]  /*4060*/  PRMT R20, R25.reuse, 0x7771, RZ ;  /* 0x0000777119147816 */ /* 0x040fe200000000ff */
[----:B------:R2:W-:Y:S01]  /*4070*/  STS.U8 [R5+0x230], R28 ;  /* 0x0002301c05007388 */ /* 0x0005e20000000000 */
[----:B------:R-:W-:Y:S02]  /*4080*/  PRMT R22, R25, 0x7772, RZ ;  /* 0x0000777219167816 */ /* 0x000fe400000000ff */
[----:B------:R-:W-:Y:S01]  /*4090*/  PRMT R36, R27, 0x7770, RZ ;  /* 0x000077701b247816 */ /* 0x000fe200000000ff */
[----:B------:R4:W-:Y:S01]  /*40a0*/  STS.U8 [R5+0x370], R26 ;  /* 0x0003701a05007388 */ /* 0x0009e20000000000 */
[C---:B---3--:R-:W-:Y:S02]  /*40b0*/  PRMT R2, R8.reuse, 0x7770, RZ ;  /* 0x0000777008027816 */ /* 0x048fe400000000ff */
[C---:B------:R-:W-:Y:S01]  /*40c0*/  PRMT R6, R8.reuse, 0x7771, RZ ;  /* 0x0000777108067816 */ /* 0x040fe200000000ff */
[----:B------:R3:W-:Y:S01]  /*40d0*/  STS.U8 [R5+0x140], R18 ;  /* 0x0001401205007388 */ /* 0x0007e20000000000 */
[----:B0-----:R-:W-:-:S02]  /*40e0*/  PRMT R12, R8, 0x7772, RZ ;  /* 0x00007772080c7816 */ /* 0x001fc400000000ff */
[C---:B-1----:R-:W-:Y:S01]  /*40f0*/  PRMT R24, R10.reuse, 0x7770, RZ ;  /* 0x000077700a187816 */ /* 0x042fe200000000ff */
[----:B------:R0:W-:Y:S01]  /*4100*/  STS.U8 [R5+0x190], R20 ;  /* 0x0001901405007388 */ /* 0x0001e20000000000 */
[C---:B--2---:R-:W-:Y:S02]  /*4110*/  PRMT R28, R10.reuse, 0x7772, RZ ;  /* 0x000077720a1c7816 */ /* 0x044fe400000000ff */
[----:B----4-:R-:W-:Y:S01]  /*4120*/  PRMT R26, R10, 0x7771, RZ ;  /* 0x000077710a1a7816 */ /* 0x010fe200000000ff */
[----:B------:R1:W-:Y:S01]  /*4130*/  STS.U8 [R5+0x1e0], R22 ;  /* 0x0001e01605007388 */ /* 0x0003e20000000000 */
[C---:B------:R-:W-:Y:S02]  /*4140*/  PRMT R38, R27.reuse, 0x7771, RZ ;  /* 0x000077711b267816 */ /* 0x040fe400000000ff */
[C---:B------:R-:W-:Y:S01]  /*4150*/  PRMT R40, R27.reuse, 0x7772, RZ ;  /* 0x000077721b287816 */ /* 0x040fe200000000ff */
[----:B------:R2:W-:Y:S01]  /*4160*/  STS.U8 [R5+0x280], R30 ;  /* 0x0002801e05007388 */ /* 0x0005e20000000000 */
[----:B------:R-:W-:-:S02]  /*4170*/  PRMT R42, R27, 0x7773, RZ ;  /* 0x000077731b2a7816 */ /* 0x000fc400000000ff */
[----:B------:R-:W-:Y:S01]  /*4180*/  PRMT R8, R8, 0x7773, RZ ;  /* 0x0000777308087816 */ /* 0x000fe200000000ff */
[----:B------:R4:W-:Y:S01]  /*4190*/  STS.U8 [R5+0x2d0], R32 ;  /* 0x0002d02005007388 */ /* 0x0009e20000000000 */
[C---:B------:R-:W-:Y:S02]  /*41a0*/  PRMT R16, R9.reuse, 0x7770, RZ ;  /* 0x0000777009107816 */ /* 0x040fe400000000ff */
[C---:B---3--:R-:W-:Y:S01]  /*41b0*/  PRMT R18, R9.reuse, 0x7771, RZ ;  /* 0x0000777109127816 */ /* 0x048fe200000000ff */
[----:B------:R3:W-:Y:S01]  /*41c0*/  STS.U8 [R5+0x320], R34 ;  /* 0x0003202205007388 */ /* 0x0007e20000000000 */
[C---:B0-----:R-:W-:Y:S02]  /*41d0*/  PRMT R20, R9.reuse, 0x7772, RZ ;  /* 0x0000777209147816 */ /* 0x041fe400000000ff */
[----:B-1----:R-:W-:Y:S01]  /*41e0*/  PRMT R22, R9, 0x7773, RZ ;  /* 0x0000777309167816 */ /* 0x002fe200000000ff */
[----:B------:R0:W-:Y:S01]  /*41f0*/  STS.U8 [R5+0x3c0], R36 ;  /* 0x0003c02405007388 */ /* 0x0001e20000000000 */
[----:B------:R-:W-:-:S02]  /*4200*/  PRMT R10, R10, 0x7773, RZ ;  /* 0x000077730a0a7816 */ /* 0x000fc400000000ff */
[C---:B--2---:R-:W-:Y:S01]  /*4210*/  PRMT R30, R11.reuse, 0x7770, RZ ;  /* 0x000077700b1e7816 */ /* 0x044fe200000000ff */
[----:B------:R1:W-:Y:S01]  /*4220*/  STS.U8 [R5+0x410], R38 ;  /* 0x0004102605007388 */ /* 0x0003e20000000000 */
[C---:B----4-:R-:W-:Y:S02]  /*4230*/  PRMT R32, R11.reuse, 0x7771, RZ ;  /* 0x000077710b207816 */ /* 0x050fe400000000ff */
[C---:B---3--:R-:W-:Y:S01]  /*4240*/  PRMT R34, R11.reuse, 0x7772, RZ ;  /* 0x000077720b227816 */ /* 0x048fe200000000ff */
[----:B------:R1:W-:Y:S01]  /*4250*/  STS.U8 [R5+0x460], R40 ;  /* 0x0004602805007388 */ /* 0x0003e20000000000 */
[----:B0-----:R-:W-:-:S03]  /*4260*/  PRMT R36, R11, 0x7773, RZ ;  /* 0x000077730b247816 */ /* 0x001fc600000000ff */
[----:B------:R1:W-:Y:S04]  /*4270*/  STS.U8 [R5+0x4b0], R42 ;  /* 0x0004b02a05007388 */ /* 0x0003e80000000000 */
        /* <DEDUP_REMOVED lines=15> */
[----:B------:R1:W-:Y:S02]  /*4370*/  STS.U8 [R5+0x9b0], R36 ;  /* 0x0009b02405007388 */ /* 0x0003e40000000000 */
.L_x_136:
[----:B------:R-:W-:Y:S05]  /*4380*/  BSYNC.RECONVERGENT B0 ;  /* 0x0000000000007941 */ /* 0x000fea0003800200 */
.L_x_135:
[----:B------:R0:W-:Y:S01]  /*4390*/  @!P1 STS [UR14+0xa000], R23 ;  /* 0x00a00017ff009988 */ /* 0x0001e2000800080e */
[----:B------:R-:W-:Y:S01]  /*43a0*/  UISETP.GE.AND UP0, UPT, UR6, 0x40, UPT ;  /* 0x000000400600788c */ /* 0x000fe2000bf06270 */
[----:B------:R-:W-:Y:S01]  /*43b0*/  CS2R R86, SRZ ;  /* 0x0000000000567805 */ /* 0x000fe2000001ff00 */
[----:B------:R-:W-:Y:S01]  /*43c0*/  USHF.R.S32.HI UR4, URZ, 0x1f, UR6 ;  /* 0x0000001fff047899 */ /* 0x000fe20008011406 */
[----:B------:R0:W-:Y:S01]  /*43d0*/  STL [R1+0x4], RZ ;  /* 0x000004ff01007387 */ /* 0x0001e20000100800 */
[----:B------:R-:W-:Y:S02]  /*43e0*/  CS2R R90, SRZ ;  /* 0x00000000005a7805 */ /* 0x000fe4000001ff00 */
[----:B------:R-:W-:Y:S01]  /*43f0*/  CS2R R72, SRZ ;  /* 0x0000000000487805 */ /* 0x000fe2000001ff00 */
[----:B------:R-:W-:Y:S01]  /*4400*/  ULEA.HI UR4, UR4, UR6, URZ, 0x6 ;  /* 0x0000000604047291 */ /* 0x000fe2000f8f30ff */
[----:B------:R0:W-:Y:S01]  /*4410*/  STL [R1], RZ ;  /* 0x000000ff01007387 */ /* 0x0001e20000100800 */
[----:B------:R-:W-:-:S02]  /*4420*/  CS2R R98, SRZ ;  /* 0x0000000000627805 */ /* 0x000fc4000001ff00 */
[----:B------:R-:W-:Y:S02]  /*4430*/  CS2R R94, SRZ ;  /* 0x00000000005e7805 */ /* 0x000fe4000001ff00 */
[----:B------:R-:W-:Y:S02]  /*4440*/  CS2R R100, SRZ ;  /* 0x0000000000647805 */ /* 0x000fe4000001ff00 */
[----:B------:R-:W-:Y:S02]  /*4450*/  CS2R R122, SRZ ;  /* 0x00000000007a7805 */ /* 0x000fe4000001ff00 */
[----:B------:R-:W-:Y:S02]  /*4460*/  CS2R R120, SRZ ;  /* 0x0000000000787805 */ /* 0x000fe4000001ff00 */
[----:B------:R-:W-:Y:S02]  /*4470*/  CS2R R102, SRZ ;  /* 0x0000000000667805 */ /* 0x000fe4000001ff00 */
[----:B------:R-:W-:-:S02]  /*4480*/  CS2R R118, SRZ ;  /* 0x0000000000767805 */ /* 0x000fc4000001ff00 */
[----:B------:R-:W-:Y:S02]  /*4490*/  CS2R R116, SRZ ;  /* 0x0000000000747805 */ /* 0x000fe4000001ff00 */
[----:B------:R-:W-:Y:S02]  /*44a0*/  CS2R R96, SRZ ;  /* 0x0000000000607805 */ /* 0x000fe4000001ff00 */
[----:B------:R-:W-:Y:S02]  /*44b0*/  CS2R R92, SRZ ;  /* 0x00000000005c7805 */ /* 0x000fe4000001ff00 */
[----:B-1----:R-:W-:Y:S01]  /*44c0*/  CS2R R10, SRZ ;  /* 0x00000000000a7805 */ /* 0x002fe2000001ff00 */
[----:B------:R-:W-:Y:S01]  /*44d0*/  IMAD.MOV.U32 R5, RZ, RZ, RZ ;  /* 0x000000ffff057224 */ /* 0x000fe200078e00ff */
[----:B------:R-:W-:Y:S02]  /*44e0*/  CS2R R8, SRZ ;  /* 0x0000000000087805 */ /* 0x000fe4000001ff00 */
[----:B------:R-:W-:Y:S01]  /*44f0*/  CS2R R6, SRZ ;  /* 0x0000000000067805 */ /* 0x000fe2000001ff00 */
[----:B------:R-:W-:Y:S01]  /*4500*/  IMAD.MOV.U32 R16, RZ, RZ, RZ ;  /* 0x000000ffff107224 */ /* 0x000fe200078e00ff */
[----:B------:R-:W-:Y:S01]  /*4510*/  CS2R R78, SRZ ;  /* 0x00000000004e7805 */ /* 0x000fe2000001ff00 */
[----:B------:R-:W-:Y:S01]  /*4520*/  IMAD.MOV.U32 R80, RZ, RZ, RZ ;  /* 0x000000ffff507224 */ /* 0x000fe200078e00ff */
[----:B------:R-:W-:-:S02]  /*4530*/  CS2R R76, SRZ ;  /* 0x00000000004c7805 */ /* 0x000fc4000001ff00 */
[----:B------:R-:W-:Y:S01]  /*4540*/  CS2R R74, SRZ ;  /* 0x00000000004a7805 */ /* 0x000fe2000001ff00 */
[----:B------:R-:W-:Y:S01]  /*4550*/  IMAD.MOV.U32 R71, RZ, RZ, RZ ;  /* 0x000000ffff477224 */ /* 0x000fe200078e00ff */
        /* <DEDUP_REMOVED lines=8> */
[----:B------:R-:W-:Y:S01]  /*45e0*/  CS2R R84, SRZ ;  /* 0x0000000000547805 */ /* 0x000fe2000001ff00 */
[----:B------:R-:W-:Y:S01]  /*45f0*/  USHF.R.S32.HI UR10, URZ, 0x6, UR4 ;  /* 0x00000006ff0a7899 */ /* 0x000fe20008011404 */
[----:B------:R-:W-:Y:S06]  /*4600*/  BAR.SYNC.DEFER_BLOCKING 0x0 ;  /* 0x0000000000007b1d */ /* 0x000fec0000010000 */
[----:B0-----:R-:W-:Y:S05]  /*4610*/  BRA.U !UP0, `(.L_x_137) ;  /* 0x0000005d082c7547 */ /* 0x001fea000b800000 */
[----:B------:R-:W0:Y:S01]  /*4620*/  LDCU UR4, c[0x0][0x3a4] ;  /* 0x00007480ff0477ac */ /* 0x000e220008000800 */
[----:B------:R-:W-:Y:S02]  /*4630*/  VIADD R2, R17, 0x40 ;  /* 0x0000004011027836 */ /* 0x000fe40000000000 */
[--C-:B------:R-:W-:Y:S01]  /*4640*/  IMAD R12, R19, UR6, R14.reuse ;  /* 0x00000006130c7c24 */ /* 0x100fe2000f8e020e */
[----:B------:R-:W1:Y:S01]  /*4650*/  LDCU UR18, c[0x0][0x3a8] ;  /* 0x00007500ff1277ac */ /* 0x000e620008000800 */
[--C-:B------:R-:W-:Y:S02]  /*4660*/  IMAD R13, R13, UR6, R14.reuse ;  /* 0x000000060d0d7c24 */ /* 0x100fe4000f8e020e */
[----:B------:R-:W-:Y:S01]  /*4670*/  IMAD R15, R15, UR6, R14 ;  /* 0x000000060f0f7c24 */ /* 0x000fe2000f8e020e */
[----:B------:R-:W2:Y:S01]  /*4680*/  LDCU UR19, c[0x0][0x3a0] ;  /* 0x00007400ff1377ac */ /* 0x000ea20008000800 */
[----:B------:R-:W-:Y:S01]  /*4690*/  IMAD.MOV.U32 R89, RZ, RZ, RZ ;  /* 0x000000ffff597224 */ /* 0x000fe200078e00ff */
[----:B------:R-:W3:Y:S01]  /*46a0*/  LDCU UR16, c[0x0][0x3ac] ;  /* 0x00007580ff1077ac */ /* 0x000ee20008000800 */
[----:B------:R-:W4:Y:S01]  /*46b0*/  LDCU.64 UR22, c[0x0][0x390] ;  /* 0x00007200ff1677ac */ /* 0x000f220008000a00 */
[----:B0-----:R-:W-:Y:S01]  /*46c0*/  IMAD.U32 R23, RZ, RZ, UR4 ;  /* 0x00000004ff177e24 */ /* 0x001fe2000f8e00ff */
[----:B------:R-:W0:Y:S03]  /*46d0*/  LDCU.64 UR20, c[0x0][0x388] ;  /* 0x00007100ff1477ac */ /* 0x000e260008000a00 */
[----:B------:R-:W-:Y:S01]  /*46e0*/  IMAD R2, R2, R23, UR8 ;  /* 0x0000000802027e24 */ /* 0x000fe2000f8e0217 */
[----:B------:R-:W-:-:S03]  /*46f0*/  UIADD3 UR15, UPT, UPT, -UR10, URZ, URZ ;  /* 0x000000ff0a0f7290 */ /* 0x000fc6000fffe1ff */
[----:B------:R-:W-:Y:S01]  /*4700*/  IMAD.IADD R3, R3, 0x1, R2 ;  /* 0x0000000103037824 */ /* 0x000fe200078e0202 */
[----:B------:R-:W-:Y:S01]  /*4710*/  UMOV UR4, URZ ;  /* 0x000000ff00047c82 */ /* 0x000fe20008000000 */
[----:B------:R-:W-:Y:S01]  /*4720*/  IMAD R2, R21, UR6, R14 ;  /* 0x0000000615027c24 */ /* 0x000fe2000f8e020e */
[----:B-1234-:R-:W-:-:S07]  /*4730*/  LOP3.LUT R14, R14, 0x40, RZ, 0xfc, !PT ;  /* 0x000000400e0e7812 */ /* 0x01efce00078efcff */
.L_x_277:
[----:B------:R-:W-:Y:S02]  /*4740*/  UIADD3 UR6, UPT, UPT, UR4, 0x1, URZ ;  /* 0x0000000104067890 */ /* 0x000fe4000fffe0ff */
[----:B------:R-:W-:Y:S02]  /*4750*/  ULOP3.LUT UR11, UR4, 0x1, URZ, 0xc0, !UPT ;  /* 0x00000001040b7892 */ /* 0x000fe4000f8ec0ff */
[----:B------:R-:W-:-:S03]  /*4760*/  UISETP.GE.AND UP0, UPT, UR6, UR10, UPT ;  /* 0x0000000a0600728c */ /* 0x000fc6000bf06270 */
[----:B------:R-:W-:-:S06]  /*4770*/  UMOV UR4, UR6 ;  /* 0x0000000600047c82 */ /* 0x000fcc0008000000 */
[----:B------:R-:W-:Y:S05]  /*4780*/  BRA.U UP0, `(.L_x_138) ;  /* 0x0000004100ec7547 */ /* 0x000fea000b800000 */
[----:B------:R-:W-:Y:S01]  /*4790*/  VIADD R20, R14, 0x7 ;  /* 0x000000070e147836 */ /* 0x000fe20000000000 */
[----:B------:R-:W-:Y:S01]  /*47a0*/  SHF.R.U32.HI R24, RZ, 0x3, R0 ;  /* 0x00000003ff187819 */ /* 0x000fe20000011600 */
[----:B------:R-:W1:Y:S01]  /*47b0*/  LDC.64 R18, c[0x0][0x380] ;  /* 0x0000e000ff127b82 */ /* 0x000e620000000a00 */
[----:B------:R-:W-:Y:S01]  /*47c0*/  ULOP3.LUT UR17, UR11, 0x1, URZ, 0x3c, !UPT ;  /* 0x000000010b117892 */ /* 0x000fe2000f8e3cff */
[----:B------:R-:W-:Y:S01]  /*47d0*/  IMAD.MOV.U32 R21, RZ, RZ, 0x50 ;  /* 0x00000050ff157424 */ /* 0x000fe200078e00ff */
[----:B------:R-:W-:Y:S01]  /*47e0*/  ISETP.GE.AND P0, PT, R20, UR18, PT ;  /* 0x0000001214007c0c */ /* 0x000fe2000bf06270 */
[----:B------:R-:W-:Y:S01]  /*47f0*/  IMAD.SHL.U32 R20, R0, 0x8, RZ ;  /* 0x0000000800147824 */ /* 0x000fe200078e00ff */
[----:B------:R-:W-:Y:S01]  /*4800*/  LOP3.LUT R25, R24, UR5, RZ, 0xfc, !PT ;  /* 0x0000000518197c12 */ /* 0x000fe2000f8efcff */
[----:B------:R-:W-:Y:S01]  /*4810*/  UIMAD UR6, UR17, 0x2800, UR14 ;  /* 0x00002800110678a4 */ /* 0x000fe2000f8e020e */
[----:B------:R-:W-:Y:S02]  /*4820*/  BSSY.RECONVERGENT B0, `(.L_x_139) ;  /* 0x00000f5000007945 */ /* 0x000fe40003800200 */
[----:B------:R-:W-:-:S03]  /*4830*/  ISETP.GE.OR P1, PT, R25, UR19, P0 ;  /* 0x0000001319007c0c */ /* 0x000fc60008726670 */
[----:B------:R-:W-:Y:S01]  /*4840*/  IMAD R24, R24, R21, UR6 ;  /* 0x0000000618187e24 */ /* 0x000fe2000f8e0215 */
[----:B------:R-:W-:-:S05]  /*4850*/  LOP3.LUT R21, R20, 0x38, RZ, 0xc0, !PT ;  /* 0x0000003814157812 */ /* 0x000fca00078ec0ff */
[----:B------:R-:W-:-:S04]  /*4860*/  IMAD.IADD R24, R21, 0x1, R24 ;  /* 0x0000000115187824 */ /* 0x000fc800078e0218 */
[----:B------:R-:W-:Y:S05]  /*4870*/  @P1 BRA `(.L_x_140) ;  /* 0x0000000c00bc1947 */ /* 0x000fea0003800000 */
[----:B------:R-:W-:-:S04]  /*4880*/  VIADD R21, R15, 0x40 ;  /* 0x000000400f157836 */ /* 0x000fc80000000000 */
[----:B-1----:R-:W-:-:S06]  /*4890*/  IMAD.WIDE.U32 R20, R21, 0x2, R18 ;  /* 0x0000000215147825 */ /* 0x002fcc00078e0012 */
[----:B------:R-:W2:Y:S01]  /*48a0*/  LDG.E.128.CONSTANT R20, desc[UR12][R20.64] ;  /* 0x0000000c14147981 */ /* 0x000ea2000c1e9d00 */
[----:B------:R-:W-:Y:S01]  /*48b0*/  BSSY.RECONVERGENT B1, `(.L_x_141) ;  /* 0x000001c000017945 */ /* 0x000fe20003800200 */
[----:B--2---:R-:W-:-:S05]  /*48c0*/  IMAD.U32 R26, R20, 0x10000, RZ ;  /* 0x00010000141a7824 */ /* 0x004fca00078e00ff */
[--C-:B------:R-:W-:Y:S02]  /*48d0*/  SHF.R.U32.HI R28, RZ, 0x17, R26.reuse ;  /* 0x00000017ff1c7819 */ /* 0x100fe4000001161a */
[----:B------:R-:W-:Y:S02]  /*48e0*/  SHF.R.U32.HI R27, RZ, 0x18, R26 ;  /* 0x00000018ff1b7819 */ /* 0x000fe4000001161a */
[----:B------:R-:W-:Y:S02]  /*48f0*/  LOP3.LUT P1, RZ, R28, 0xff, RZ, 0xc0, !PT ;  /* 0x000000ff1cff7812 */ /* 0x000fe4000782c0ff */
[----:B------:R-:W-:Y:S02]  /*4900*/  LOP3.LUT R31, R27, 0x80, RZ, 0xc0, !PT ;  /* 0x000000801b1f7812 */ /* 0x000fe400078ec0ff */
[----:B------:R-:W-:-:S09]  /*4910*/  PRMT R27, R20, 0x7632, R27 ;  /* 0x00007632141b7816 */ /* 0x000fd2000000001b */
        /* <DEDUP_REMOVED lines=8> */
[----:B------:R-:W-:-:S04]  /*49a0*/  @P1 IADD3 R29, PT, PT, -R29, 0x8d, RZ ;  /* 0x0000008d1d1d1810 */ /* 0x000fc80007ffe1ff */
[----:B------:R-:W-:Y:S02]  /*49b0*/  @P1 SHF.R.U32.HI R20, RZ, R29, R20 ;  /* 0x0000001dff141219 */ /* 0x000fe40000011614 */
[----:B------:R-:W-:Y:S02]  /*49c0*/  @!P1 PRMT R29, R31, 0x7610, R29 ;  /* 0x000076101f1d9816 */ /* 0x000fe4000000001d */
[----:B------:R-:W-:-:S04]  /*49d0*/  @P1 LOP3.LUT R20, R20, R31, RZ, 0xfc, !PT ;  /* 0x0000001f14141212 */ /* 0x000fc800078efcff */
[----:B------:R-:W-:Y:S01]  /*49e0*/  @P1 PRMT R29, R20, 0x7610, R29 ;  /* 0x00007610141d1816 */ /* 0x000fe2000000001d */
[----:B------:R-:W-:Y:S06]  /*49f0*/  BRA `(.L_x_142) ;  /* 0x00000000001c7947 */ /* 0x000fec0003800000 */
.L_x_143:
[----:B------:R-:W-:-:S13]  /*4a00*/  ISETP.GE.U32.AND P1, PT, R29, 0x87, PT ;  /* 0x000000871d00780c */ /* 0x000fda0003f26070 */
[----:B------:R-:W-:-:S05]  /*4a10*/  @!P1 SHF.R.U32.HI R20, RZ, 0x14, R20 ;  /* 0x00000014ff149819 */ /* 0x000fca0000011614 */
[----:B------:R-:W-:Y:S01]  /*4a20*/  @!P1 IMAD R20, R29, 0x8, R20 ;  /* 0x000000081d149824 */ /* 0x000fe200078e0214 */
[----:B------:R-:W-:-:S03]  /*4a30*/  @P1 LOP3.LUT R29, R31, 0x7e, RZ, 0xfc, !PT ;  /* 0x0000007e1f1d1812 */ /* 0x000fc600078efcff */
[----:B------:R-:W-:-:S05]  /*4a40*/  @!P1 VIADD R20, R20, 0x40 ;  /* 0x0000004014149836 */ /* 0x000fca0000000000 */
[----:B------:R-:W-:-:S04]  /*4a50*/  @!P1 LOP3.LUT R20, R20, R31, RZ, 0xfc, !PT ;  /* 0x0000001f14149212 */ /* 0x000fc800078efcff */
[----:B------:R-:W-:-:S07]  /*4a60*/  @!P1 PRMT R29, R20, 0x7610, R29 ;  /* 0x00007610141d9816 */ /* 0x000fce000000001d */
.L_x_142:
[----:B0-----:R-:W-:Y:S05]  /*4a70*/  BSYNC.RECONVERGENT B1 ;  /* 0x0000000000017941 */ /* 0x001fea0003800200 */
.L_x_141:
        /* <DEDUP_REMOVED lines=13> */
[----:B------:R-:W-:Y:S02]  /*4b50*/  @!P1 SHF.R.U32.HI R20, RZ, 0x14, R20 ;  /* 0x00000014ff149819 */ /* 0x000fe40000011614 */
[----:B------:R-:W-:-:S03]  /*4b60*/  @P1 LOP3.LUT R26, R31, 0x7e, RZ, 0xfc, !PT ;  /* 0x0000007e1f1a1812 */ /* 0x000fc600078efcff */
[----:B------:R-:W-:-:S04]  /*4b70*/  @!P1 IMAD R20, R29, 0x8, R20 ;  /* 0x000000081d149824 */ /* 0x000fc800078e0214 */
[----:B------:R-:W-:-:S05]  /*4b80*/  @!P1 VIADD R20, R20, 0x40 ;  /* 0x0000004014149836 */ /* 0x000fca0000000000 */
[----:B------:R-:W-:-:S04]  /*4b90*/  @!P1 LOP3.LUT R20, R20, R31, RZ, 0xfc, !PT ;  /* 0x0000001f14149212 */ /* 0x000fc800078efcff */
[----:B------:R-:W-:Y:S01]  /*4ba0*/  @P1 PRMT R20, R26, 0x7610, R20 ;  /* 0x000076101a141816 */ /* 0x000fe20000000014 */
[----:B------:R-:W-:Y:S06]  /*4bb0*/  BRA `(.L_x_147) ;  /* 0x0000000000207947 */ /* 0x000fec0003800000 */
.L_x_146:
[----:B------:R-:W-:-:S13]  /*4bc0*/  ISETP.GE.U32.AND P1, PT, R29, 0x75, PT ;  /* 0x000000751d00780c */ /* 0x000fda0003f26070 */
[----:B------:R-:W-:Y:S02]  /*4bd0*/  @P1 LOP3.LUT R20, R20, 0x800000, RZ, 0xfc, !PT ;  /* 0x0080000014141812 */ /* 0x000fe400078efcff */
[----:B------:R-:W-:-:S04]  /*4be0*/  @P1 IADD3 R27, PT, PT, -R29, 0x8d, RZ ;  /* 0x0000008d1d1b1810 */ /* 0x000fc80007ffe1ff */
[----:B------:R-:W-:-:S04]  /*4bf0*/  @P1 SHF.R.U32.HI R20, RZ, R27, R20 ;  /* 0x0000001bff141219 */ /* 0x000fc80000011614 */
[----:B------:R-:W-:-:S04]  /*4c00*/  @P1 LOP3.LUT R20, R20, R31, RZ, 0xfc, !PT ;  /* 0x0000001f14141212 */ /* 0x000fc800078efcff */
[----:B------:R-:W-:Y:S01]  /*4c10*/  @!P1 PRMT R20, R31, 0x7610, R20 ;  /* 0x000076101f149816 */ /* 0x000fe20000000014 */
[----:B------:R-:W-:Y:S06]  /*4c20*/  BRA `(.L_x_147) ;  /* 0x0000000000047947 */ /* 0x000fec0003800000 */
.L_x_145:
[----:B------:R-:W-:-:S07]  /*4c30*/  PRMT R20, R31, 0x7610, R20 ;  /* 0x000076101f147816 */ /* 0x000fce0000000014 */
.L_x_147:
[----:B------:R-:W-:Y:S05]  /*4c40*/  BSYNC.RECONVERGENT B1 ;  /* 0x0000000000017941 */ /* 0x000fea0003800200 */
.L_x_144:
[C---:B------:R-:W-:Y:S01]  /*4c50*/  IMAD.U32 R26, R21.reuse, 0x10000, RZ ;  /* 0x00010000151a7824 */ /* 0x040fe200078e00ff */
[----:B------:R0:W-:Y:S01]  /*4c60*/  STS.U8 [R24+0x1], R20 ;  /* 0x0000011418007388 */ /* 0x0001e20000000000 */
[----:B------:R-:W-:Y:S01]  /*4c70*/  BSSY.RECONVERGENT B1, `(.L_x_148) ;  /* 0x000001b000017945 */ /* 0x000fe20003800200 */
[----:B------:R-:W-:Y:S02]  /*4c80*/  PRMT R21, R21, 0x7632, R21 ;  /* 0x0000763215157816 */ /* 0x000fe40000000015 */
        /* <DEDUP_REMOVED lines=17> */
.L_x_150:
[----:B------:R-:W-:-:S13]  /*4da0*/  ISETP.GE.U32.AND P1, PT, R27, 0x75, PT ;  /* 0x000000751b00780c */ /* 0x000fda0003f26070 */
[----:B------:R-:W-:Y:S02]  /*4db0*/  @P1 LOP3.LUT R20, R20, 0x800000, RZ, 0xfc, !PT ;  /* 0x0080000014141812 */ /* 0x000fe400078efcff */
[----:B------:R-:W-:-:S04]  /*4dc0*/  @P1 IADD3 R27, PT, PT, -R27, 0x8d, RZ ;  /* 0x0000008d1b1b1810 */ /* 0x000fc80007ffe1ff */
[----:B------:R-:W-:-:S04]  /*4dd0*/  @P1 SHF.R.U32.HI R20, RZ, R27, R20 ;  /* 0x0000001bff141219 */ /* 0x000fc80000011614 */
[----:B------:R-:W-:-:S04]  /*4de0*/  @P1 LOP3.LUT R20, R20, R29, RZ, 0xfc, !PT ;  /* 0x0000001d14141212 */ /* 0x000fc800078efcff */
[----:B------:R-:W-:Y:S01]  /*4df0*/  @!P1 PRMT R20, R29, 0x7610, R20 ;  /* 0x000076101d149816 */ /* 0x000fe20000000014 */
[----:B------:R-:W-:Y:S06]  /*4e00*/  BRA `(.L_x_151) ;  /* 0x0000000000047947 */ /* 0x000fec0003800000 */
.L_x_149:
[----:B------:R-:W-:-:S07]  /*4e10*/  PRMT R20, R29, 0x7610, R20 ;  /* 0x000076101d147816 */ /* 0x000fce0000000014 */
.L_x_151:
[----:B------:R-:W-:Y:S05]  /*4e20*/  BSYNC.RECONVERGENT B1 ;  /* 0x0000000000017941 */ /* 0x000fea0003800200 */
.L_x_148:
        /* <DEDUP_REMOVED lines=20> */
.L_x_154:
[----:B------:R-:W-:-:S13]  /*4f70*/  ISETP.GE.U32.AND P1, PT, R27, 0x75, PT ;  /* 0x000000751b00780c */ /* 0x000fda0003f26070 */
[----:B------:R-:W-:Y:S02]  /*4f80*/  @P1 LOP3.LUT R20, R20, 0x800000, RZ, 0xfc, !PT ;  /* 0x0080000014141812 */ /* 0x000fe400078efcff */
[----:B------:R-:W-:-:S04]  /*4f90*/  @P1 IADD3 R21, PT, PT, -R27, 0x8d, RZ ;  /* 0x0000008d1b151810 */ /* 0x000fc80007ffe1ff */
[----:B------:R-:W-:-:S04]  /*4fa0*/  @P1 SHF.R.U32.HI R20, RZ, R21, R20 ;  /* 0x00000015ff141219 */ /* 0x000fc80000011614 */
[----:B------:R-:W-:-:S04]  /*4fb0*/  @P1 LOP3.LUT R20, R20, R29, RZ, 0xfc, !PT ;  /* 0x0000001d14141212 */ /* 0x000fc800078efcff */
[----:B------:R-:W-:Y:S01]  /*4fc0*/  @!P1 PRMT R20, R29, 0x7610, R20 ;  /* 0x000076101d149816 */ /* 0x000fe20000000014 */
[----:B------:R-:W-:Y:S06]  /*4fd0*/  BRA `(.L_x_155) ;  /* 0x0000000000047947 */ /* 0x000fec0003800000 */
.L_x_153:
[----:B------:R-:W-:-:S07]  /*4fe0*/  PRMT R20, R29, 0x7610, R20 ;  /* 0x000076101d147816 */ /* 0x000fce0000000014 */
.L_x_155:
[----:B------:R-:W-:Y:S05]  /*4ff0*/  BSYNC.RECONVERGENT B1 ;  /* 0x0000000000017941 */ /* 0x000fea0003800200 */
.L_x_152:
        /* <DEDUP_REMOVED lines=21> */
.L_x_158:
[----:B------:R-:W-:-:S13]  /*5150*/  ISETP.GE.U32.AND P1, PT, R27, 0x75, PT ;  /* 0x000000751b00780c */ /* 0x000fda0003f26070 */
[----:B------:R-:W-:Y:S02]  /*5160*/  @P1 LOP3.LUT R20, R20, 0x800000, RZ, 0xfc, !PT ;  /* 0x0080000014141812 */ /* 0x000fe400078efcff */
[----:B------:R-:W-:-:S04]  /*5170*/  @P1 IADD3 R21, PT, PT, -R27, 0x8d, RZ ;  /* 0x0000008d1b151810 */ /* 0x000fc80007ffe1ff */
[----:B------:R-:W-:-:S04]  /*5180*/  @P1 SHF.R.U32.HI R20, RZ, R21, R20 ;  /* 0x00000015ff141219 */ /* 0x000fc80000011614 */
[----:B------:R-:W-:-:S04]  /*5190*/  @P1 LOP3.LUT R20, R20, R29, RZ, 0xfc, !PT ;  /* 0x0000001d14141212 */ /* 0x000fc800078efcff */
[----:B------:R-:W-:Y:S01]  /*51a0*/  @!P1 PRMT R20, R29, 0x7610, R20 ;  /* 0x000076101d149816 */ /* 0x000fe20000000014 */
[----:B------:R-:W-:Y:S06]  /*51b0*/  BRA `(.L_x_159) ;  /* 0x0000000000047947 */ /* 0x000fec0003800000 */
.L_x_157:
[----:B------:R-:W-:-:S07]  /*51c0*/  PRMT R20, R29, 0x7610, R20 ;  /* 0x000076101d147816 */ /* 0x000fce0000000014 */
.L_x_159:
[----:B------:R-:W-:Y:S05]  /*51d0*/  BSYNC.RECONVERGENT B1 ;  /* 0x0000000000017941 */ /* 0x000fea0003800200 */
.L_x_156:
        /* <DEDUP_REMOVED lines=14> */
[----:B------:R-:W-:Y:S01]  /*52c0*/  @!P1 IMAD R20, R21, 0x8, R20 ;  /* 0x0000000815149824 */ /* 0x000fe200078e0214 */
[----:B------:R-:W-:-:S03]  /*52d0*/  @P1 LOP3.LUT R21, R27, 0x7e, RZ, 0xfc, !PT ;  /* 0x0000007e1b151812 */ /* 0x000fc600078efcff */
[----:B------:R-:W-:-:S05]  /*52e0*/  @!P1 VIADD R20, R20, 0x40 ;  /* 0x0000004014149836 */ /* 0x000fca0000000000 */
[----:B------:R-:W-:-:S04]  /*52f0*/  @!P1 LOP3.LUT R20, R20, R27, RZ, 0xfc, !PT ;  /* 0x0000001b14149212 */ /* 0x000fc800078efcff */
[----:B------:R-:W-:Y:S01]  /*5300*/  @P1 PRMT R20, R21, 0x7610, R20 ;  /* 0x0000761015141816 */ /* 0x000fe20000000014 */
[----:B------:R-:W-:Y:S06]  /*5310*/  BRA `(.L_x_163) ;  /* 0x0000000000207947 */ /* 0x000fec0003800000 */
.L_x_162:
[----:B------:R-:W-:-:S13]  /*5320*/  ISETP.GE.U32.AND P1, PT, R21, 0x75, PT ;  /* 0x000000751500780c */ /* 0x000fda0003f26070 */
[----:B------:R-:W-:Y:S02]  /*5330*/  @P1 LOP3.LUT R20, R20, 0x800000, RZ, 0xfc, !PT ;  /* 0x0080000014141812 */ /* 0x000fe400078efcff */
[----:B------:R-:W-:-:S04]  /*5340*/  @P1 IADD3 R21, PT, PT, -R21, 0x8d, RZ ;  /* 0x0000008d15151810 */ /* 0x000fc80007ffe1ff */
[----:B------:R-:W-:-:S04]  /*5350*/  @P1 SHF.R.U32.HI R20, RZ, R21, R20 ;  /* 0x00000015ff141219 */ /* 0x000fc80000011614 */
[----:B------:R-:W-:-:S04]  /*5360*/  @P1 LOP3.LUT R20, R20, R27, RZ, 0xfc, !PT ;  /* 0x0000001b14141212 */ /* 0x000fc800078efcff */
[----:B------:R-:W-:Y:S01]  /*5370*/  @!P1 PRMT R20, R27, 0x7610, R20 ;  /* 0x000076101b149816 */ /* 0x000fe20000000014 */
[----:B------:R-:W-:Y:S06]  /*5380*/  BRA `(.L_x_163) ;  /* 0x0000000000047947 */ /* 0x000fec0003800000 */
.L_x_161:
[----:B------:R-:W-:-:S07]  /*5390*/  PRMT R20, R27, 0x7610, R20 ;  /* 0x000076101b147816 */ /* 0x000fce0000000014 */
.L_x_163:
[----:B------:R-:W-:Y:S05]  /*53a0*/  BSYNC.RECONVERGENT B1 ;  /* 0x0000000000017941 */ /* 0x000fea0003800200 */
.L_x_160:
        /* <DEDUP_REMOVED lines=21> */
.L_x_166:
[----:B------:R-:W-:-:S13]  /*5500*/  ISETP.GE.U32.AND P1, PT, R29, 0x75, PT ;  /* 0x000000751d00780c */ /* 0x000fda0003f26070 */
[----:B------:R-:W-:Y:S02]  /*5510*/  @P1 LOP3.LUT R20, R20, 0x800000, RZ, 0xfc, !PT ;  /* 0x0080000014141812 */ /* 0x000fe400078efcff */
[----:B------:R-:W-:-:S04]  /*5520*/  @P1 IADD3 R21, PT, PT, -R29, 0x8d, RZ ;  /* 0x0000008d1d151810 */ /* 0x000fc80007ffe1ff */
[----:B------:R-:W-:-:S04]  /*5530*/  @P1 SHF.R.U32.HI R20, RZ, R21, R20 ;  /* 0x00000015ff141219 */ /* 0x000fc80000011614 */
[----:B------:R-:W-:-:S04]  /*5540*/  @P1 LOP3.LUT R20, R20, R27, RZ, 0xfc, !PT ;  /* 0x0000001b14141212 */ /* 0x000fc800078efcff */
[----:B------:R-:W-:Y:S01]  /*5550*/  @!P1 PRMT R20, R27, 0x7610, R20 ;  /* 0x000076101b149816 */ /* 0x000fe20000000014 */
[----:B------:R-:W-:Y:S06]  /*5560*/  BRA `(.L_x_167) ;  /* 0x0000000000047947 */ /* 0x000fec0003800000 */
.L_x_165:
[----:B------:R-:W-:-:S07]  /*5570*/  PRMT R20, R27, 0x7610, R20 ;  /* 0x000076101b147816 */ /* 0x000fce0000000014 */
.L_x_167:
[----:B------:R-:W-:Y:S05]  /*5580*/  BSYNC.RECONVERGENT B1 ;  /* 0x0000000000017941 */ /* 0x000fea0003800200 */
.L_x_164:
        /* <DEDUP_REMOVED lines=20> */
.L_x_170:
[----:B------:R-:W-:-:S13]  /*56d0*/  ISETP.GE.U32.AND P1, PT, R21, 0x75, PT ;  /* 0x000000751500780c */ /* 0x000fda0003f26070 */
[----:B------:R-:W-:Y:S02]  /*56e0*/  @P1 LOP3.LUT R20, R20, 0x800000, RZ, 0xfc, !PT ;  /* 0x0080000014141812 */ /* 0x000fe400078efcff */
[----:B------:R-:W-:-:S04]  /*56f0*/  @P1 IADD3 R21, PT, PT, -R21, 0x8d, RZ ;  /* 0x0000008d15151810 */ /* 0x000fc80007ffe1ff */
[----:B------:R-:W-:-:S04]  /*5700*/  @P1 SHF.R.U32.HI R20, RZ, R21, R20 ;  /* 0x00000015ff141219 */ /* 0x000fc80000011614 */
[----:B------:R-:W-:-:S04]  /*5710*/  @P1 LOP3.LUT R20, R20, R27, RZ, 0xfc, !PT ;  /* 0x0000001b14141212 */ /* 0x000fc800078efcff */
[----:B------:R-:W-:Y:S01]  /*5720*/  @!P1 PRMT R20, R27, 0x7610, R20 ;  /* 0x000076101b149816 */ /* 0x000fe20000000014 */
[----:B------:R-:W-:Y:S06]  /*5730*/  BRA `(.L_x_171) ;  /* 0x0000000000047947 */ /* 0x000fec0003800000 */
.L_x_169:
[----:B------:R-:W-:-:S07]  /*5740*/  PRMT R20, R27, 0x7610, R20 ;  /* 0x000076101b147816 */ /* 0x000fce0000000014 */
.L_x_171:
[----:B------:R-:W-:Y:S05]  /*5750*/  BSYNC.RECONVERGENT B1 ;  /* 0x0000000000017941 */ /* 0x000fea0003800200 */
.L_x_168:
[----:B------:R2:W-:Y:S02]  /*5760*/  STS.U8 [R24+0x7], R20 ;  /* 0x0000071418007388 */ /* 0x0005e40000000000 */
.L_x_140:
[----:B0-----:R-:W-:Y:S05]  /*5770*/  BSYNC.RECONVERGENT B0 ;  /* 0x0000000000007941 */ /* 0x001fea0003800200 */
.L_x_139:
[----:B--2---:R-:W-:Y:S01]  /*5780*/  VIADD R20, R25, 0x20 ;  /* 0x0000002019147836 */ /* 0x004fe20000000000 */
[----:B------:R-:W-:Y:S04]  /*5790*/  BSSY.RECONVERGENT B0, `(.L_x_172) ;  /* 0x00000f2000007945 */ /* 0x000fe80003800200 */
[----:B------:R-:W-:-:S13]  /*57a0*/  ISETP.GE.OR P1, PT, R20, UR19, P0 ;  /* 0x0000001314007c0c */ /* 0x000fda0008726670 */
[----:B------:R-:W-:Y:S05]  /*57b0*/  @P1 BRA `(.L_x_173) ;  /* 0x0000000c00bc1947 */ /* 0x000fea0003800000 */
[----:B------:R-:W-:-:S04]  /*57c0*/  VIADD R21, R13, 0x40 ;  /* 0x000000400d157836 */ /* 0x000fc80000000000 */
[----:B-1----:R-:W-:-:S06]  /*57d0*/  IMAD.WIDE.U32 R20, R21, 0x2, R18 ;  /* 0x0000000215147825 */ /* 0x002fcc00078e0012 */
        /* <DEDUP_REMOVED lines=21> */
.L_x_176:
[----:B------:R-:W-:-:S13]  /*5930*/  ISETP.GE.U32.AND P1, PT, R27, 0x75, PT ;  /* 0x000000751b00780c */ /* 0x000fda0003f26070 */
[----:B------:R-:W-:Y:S02]  /*5940*/  @P1 LOP3.LUT R20, R20, 0x800000, RZ, 0xfc, !PT ;  /* 0x0080000014141812 */ /* 0x000fe400078efcff */
[----:B------:R-:W-:-:S04]  /*5950*/  @P1 IADD3 R27, PT, PT, -R27, 0x8d, RZ ;  /* 0x0000008d1b1b1810 */ /* 0x000fc80007ffe1ff */
[----:B------:R-:W-:-:S04]  /*5960*/  @P1 SHF.R.U32.HI R20, RZ, R27, R20 ;  /* 0x0000001bff141219 */ /* 0x000fc80000011614 */
[----:B------:R-:W-:-:S04]  /*5970*/  @P1 LOP3.LUT R20, R20, R31, RZ, 0xfc, !PT ;  /* 0x0000001f14141212 */ /* 0x000fc800078efcff */
[----:B------:R-:W-:Y:S01]  /*5980*/  @!P1 PRMT R20, R31, 0x7610, R20 ;  /* 0x000076101f149816 */ /* 0x000fe20000000014 */
[----:B------:R-:W-:Y:S06]  /*5990*/  BRA `(.L_x_177) ;  /* 0x0000000000047947 */ /* 0x000fec0003800000 */
.L_x_175:
[----:B------:R-:W-:-:S07]  /*59a0*/  PRMT R20, R31, 0x7610, R20 ;  /* 0x000076101f147816 */ /* 0x000fce0000000014 */
.L_x_177:
[----:B------:R-:W-:Y:S05]  /*59b0*/  BSYNC.RECONVERGENT B1 ;  /* 0x0000000000017941 */ /* 0x000fea0003800200 */
.L_x_174:
        /* <DEDUP_REMOVED lines=20> */
.L_x_180:
[----:B------:R-:W-:-:S13]  /*5b00*/  ISETP.GE.U32.AND P1, PT, R27, 0x75, PT ;  /* 0x000000751b00780c */ /* 0x000fda0003f26070 */
[----:B------:R-:W-:Y:S02]  /*5b10*/  @P1 LOP3.LUT R20, R20, 0x800000, RZ, 0xfc, !PT ;  /* 0x0080000014141812 */ /* 0x000fe400078efcff */
[----:B------:R-:W-:-:S04]  /*5b20*/  @P1 IADD3 R27, PT, PT, -R27, 0x8d, RZ ;  /* 0x0000008d1b1b1810 */ /* 0x000fc80007ffe1ff */
[----:B------:R-:W-:-:S04]  /*5b30*/  @P1 SHF.R.U32.HI R20, RZ, R27, R20 ;  /* 0x0000001bff141219 */ /* 0x000fc80000011614 */
[----:B------:R-:W-:-:S04]  /*5b40*/  @P1 LOP3.LUT R20, R20, R31, RZ, 0xfc, !PT ;  /* 0x0000001f14141212 */ /* 0x000fc800078efcff */
[----:B------:R-:W-:Y:S01]  /*5b50*/  @!P1 PRMT R20, R31, 0x7610, R20 ;  /* 0x000076101f149816 */ /* 0x000fe20000000014 */
[----:B------:R-:W-:Y:S06]  /*5b60*/  BRA `(.L_x_181) ;  /* 0x0000000000047947 */ /* 0x000fec0003800000 */
.L_x_179:
[----:B------:R-:W-:-:S07]  /*5b70*/  PRMT R20, R31, 0x7610, R20 ;  /* 0x000076101f147816 */ /* 0x000fce0000000014 */
.L_x_181:
[----:B------:R-:W-:Y:S05]  /*5b80*/  BSYNC.RECONVERGENT B1 ;  /* 0x0000000000017941 */ /* 0x000fea0003800200 */
.L_x_178:
        /* <DEDUP_REMOVED lines=21> */
.L_x_184:
[----:B------:R-:W-:-:S13]  /*5ce0*/  ISETP.GE.U32.AND P1, PT, R27, 0x75, PT ;  /* 0x000000751b00780c */ /* 0x000fda0003f26070 */
[----:B------:R-:W-:Y:S02]  /*5cf0*/  @P1 LOP3.LUT R20, R20, 0x800000, RZ, 0xfc, !PT ;  /* 0x0080000014141812 */ /* 0x000fe400078efcff */
[----:B------:R-:W-:-:S04]  /*5d00*/  @P1 IADD3 R27, PT, PT, -R27, 0x8d, RZ ;  /* 0x0000008d1b1b1810 */ /* 0x000fc80007ffe1ff */
[----:B------:R-:W-:-:S04]  /*5d10*/  @P1 SHF.R.U32.HI R20, RZ, R27, R20 ;  /* 0x0000001bff141219 */ /* 0x000fc80000011614 */
[----:B------:R-:W-:-:S04]  /*5d20*/  @P1 LOP3.LUT R20, R20, R29, RZ, 0xfc, !PT ;  /* 0x0000001d14141212 */ /* 0x000fc800078efcff */
[----:B------:R-:W-:Y:S01]  /*5d30*/  @!P1 PRMT R20, R29, 0x7610, R20 ;  /* 0x000076101d149816 */ /* 0x000fe20000000014 */
[----:B------:R-:W-:Y:S06]  /*5d40*/  BRA `(.L_x_185) ;  /* 0x0000000000047947 */ /* 0x000fec0003800000 */
.L_x_183:
[----:B------:R-:W-:-:S07]  /*5d50*/  PRMT R20, R29, 0x7610, R20 ;  /* 0x000076101d147816 */ /* 0x000fce0000000014 */
.L_x_185:
[----:B------:R-:W-:Y:S05]  /*5d60*/  BSYNC.RECONVERGENT B1 ;  /* 0x0000000000017941 */ /* 0x000fea0003800200 */
.L_x_182:
        /* <DEDUP_REMOVED lines=20> */
.L_x_188:
[----:B------:R-:W-:-:S13]  /*5eb0*/  ISETP.GE.U32.AND P1, PT, R27, 0x75, PT ;  /* 0x000000751b00780c */ /* 0x000fda0003f26070 */
[----:B------:R-:W-:Y:S02]  /*5ec0*/  @P1 LOP3.LUT R20, R20, 0x800000, RZ, 0xfc, !PT ;  /* 0x0080000014141812 */ /* 0x000fe400078efcff */
[----:B------:R-:W-:-:S04]  /*5ed0*/  @P1 IADD3 R21, PT, PT, -R27, 0x8d, RZ ;  /* 0x0000008d1b151810 */ /* 0x000fc80007ffe1ff */
[----:B------:R-:W-:-:S04]  /*5ee0*/  @P1 SHF.R.U32.HI R20, RZ, R21, R20 ;  /* 0x00000015ff141219 */ /* 0x000fc80000011614 */
[----:B------:R-:W-:-:S04]  /*5ef0*/  @P1 LOP3.LUT R20, R20, R29, RZ, 0xfc, !PT ;  /* 0x0000001d14141212 */ /* 0x000fc800078efcff */
[----:B------:R-:W-:Y:S01]  /*5f00*/  @!P1 PRMT R20, R29, 0x7610, R20 ;  /* 0x000076101d149816 */ /* 0x000fe20000000014 */
[----:B------:R-:W-:Y:S06]  /*5f10*/  BRA `(.L_x_189) ;  /* 0x0000000000047947 */ /* 0x000fec0003800000 */
.L_x_187:
[----:B------:R-:W-:-:S07]  /*5f20*/  PRMT R20, R29, 0x7610, R20 ;  /* 0x000076101d147816 */ /* 0x000fce0000000014 */
.L_x_189:
[----:B------:R-:W-:Y:S05]  /*5f30*/  BSYNC.RECONVERGENT B1 ;  /* 0x0000000000017941 */ /* 0x000fea0003800200 */
.L_x_186:
        /* <DEDUP_REMOVED lines=21> */
.L_x_192:
[----:B------:R-:W-:-:S13]  /*6090*/  ISETP.GE.U32.AND P1, PT, R27, 0x75, PT ;  /* 0x000000751b00780c */ /* 0x000fda0003f26070 */
[----:B------:R-:W-:Y:S02]  /*60a0*/  @P1 LOP3.LUT R20, R20, 0x800000, RZ, 0xfc, !PT ;  /* 0x0080000014141812 */ /* 0x000fe400078efcff */
[----:B------:R-:W-:-:S04]  /*60b0*/  @P1 IADD3 R21, PT, PT, -R27, 0x8d, RZ ;  /* 0x0000008d1b151810 */ /* 0x000fc80007ffe1ff */
[----:B------:R-:W-:-:S04]  /*60c0*/  @P1 SHF.R.U32.HI R20, RZ, R21, R20 ;  /* 0x00000015ff141219 */ /* 0x000fc80000011614 */
[----:B------:R-:W-:-:S04]  /*60d0*/  @P1 LOP3.LUT R20, R20, R29, RZ, 0xfc, !PT ;  /* 0x0000001d14141212 */ /* 0x000fc800078efcff */
[----:B------:R-:W-:Y:S01]  /*60e0*/  @!P1 PRMT R20, R29, 0x7610, R20 ;  /* 0x000076101d149816 */ /* 0x000fe20000000014 */
[----:B------:R-:W-:Y:S06]  /*60f0*/  BRA `(.L_x_193) ;  /* 0x0000000000047947 */ /* 0x000fec0003800000 */
.L_x_191:
[----:B------:R-:W-:-:S07]  /*6100*/  PRMT R20, R29, 0x7610, R20 ;  /* 0x000076101d147816 */ /* 0x000fce0000000014 */
.L_x_193:
[----:B------:R-:W-:Y:S05]  /*6110*/  BSYNC.RECONVERGENT B1 ;  /* 0x0000000000017941 */ /* 0x000fea0003800200 */
.L_x_190:
        /* <DEDUP_REMOVED lines=20> */
.L_x_196:
[----:B------:R-:W-:-:S13]  /*6260*/  ISETP.GE.U32.AND P1, PT, R21, 0x75, PT ;  /* 0x000000751500780c */ /* 0x000fda0003f26070 */
[----:B------:R-:W-:Y:S02]  /*6270*/  @P1 LOP3.LUT R20, R20, 0x800000, RZ, 0xfc, !PT ;  /* 0x0080000014141812 */ /* 0x000fe400078efcff */
[----:B------:R-:W-:-:S04]  /*6280*/  @P1 IADD3 R21, PT, PT, -R21, 0x8d, RZ ;  /* 0x0000008d15151810 */ /* 0x000fc80007ffe1ff */
[----:B------:R-:W-:-:S04]  /*6290*/  @P1 SHF.R.U32.HI R20, RZ, R21, R20 ;  /* 0x00000015ff141219 */ /* 0x000fc80000011614 */
[----:B------:R-:W-:-:S04]  /*62a0*/  @P1 LOP3.LUT R20, R20, R27, RZ, 0xfc, !PT ;  /* 0x0000001b14141212 */ /* 0x000fc800078efcff */
[----:B------:R-:W-:Y:S01]  /*62b0*/  @!P1 PRMT R20, R27, 0x7610, R20 ;  /* 0x000076101b149816 */ /* 0x000fe20000000014 */
[----:B------:R-:W-:Y:S06]  /*62c0*/  BRA `(.L_x_197) ;  /* 0x0000000000047947 */ /* 0x000fec0003800000 */
.L_x_195:
[----:B------:R-:W-:-:S07]  /*62d0*/  PRMT R20, R27, 0x7610, R20 ;  /* 0x000076101b147816 */ /* 0x000fce0000000014 */
.L_x_197:
[----:B------:R-:W-:Y:S05]  /*62e0*/  BSYNC.RECONVERGENT B1 ;  /* 0x0000000000017941 */ /* 0x000fea0003800200 */
.L_x_194:
        /* <DEDUP_REMOVED lines=21> */
.L_x_200:
[----:B------:R-:W-:-:S13]  /*6440*/  ISETP.GE.U32.AND P1, PT, R29, 0x75, PT ;  /* 0x000000751d00780c */ /* 0x000fda0003f26070 */
[----:B------:R-:W-:Y:S02]  /*6450*/  @P1 LOP3.LUT R20, R20, 0x800000, RZ, 0xfc, !PT ;  /* 0x0080000014141812 */ /* 0x000fe400078efcff */
[----:B------:R-:W-:-:S04]  /*6460*/  @P1 IADD3 R21, PT, PT, -R29, 0x8d, RZ ;  /* 0x0000008d1d151810 */ /* 0x000fc80007ffe1ff */
[----:B------:R-:W-:-:S04]  /*6470*/  @P1 SHF.R.U32.HI R20, RZ, R21, R20 ;  /* 0x00000015ff141219 */ /* 0x000fc80000011614 */
[----:B------:R-:W-:-:S04]  /*6480*/  @P1 LOP3.LUT R20, R20, R27, RZ, 0xfc, !PT ;  /* 0x0000001b14141212 */ /* 0x000fc800078efcff */
[----:B------:R-:W-:Y:S01]  /*6490*/  @!P1 PRMT R20, R27, 0x7610, R20 ;  /* 0x000076101b149816 */ /* 0x000fe20000000014 */
[----:B------:R-:W-:Y:S06]  /*64a0*/  BRA `(.L_x_201) ;  /* 0x0000000000047947 */ /* 0x000fec0003800000 */
.L_x_199:
[----:B------:R-:W-:-:S07]  /*64b0*/  PRMT R20, R27, 0x7610, R20 ;  /* 0x000076101b147816 */ /* 0x000fce0000000014 */
.L_x_201:
[----:B------:R-:W-:Y:S05]  /*64c0*/  BSYNC.RECONVERGENT B1 ;  /* 0x0000000000017941 */ /* 0x000fea0003800200 */
.L_x_198:
        /* <DEDUP_REMOVED lines=20> */
.L_x_204:
[----:B------:R-:W-:-:S13]  /*6610*/  ISETP.GE.U32.AND P1, PT, R21, 0x75, PT ;  /* 0x000000751500780c */ /* 0x000fda0003f26070 */
[----:B------:R-:W-:Y:S02]  /*6620*/  @P1 LOP3.LUT R20, R20, 0x800000, RZ, 0xfc, !PT ;  /* 0x0080000014141812 */ /* 0x000fe400078efcff */
[----:B------:R-:W-:-:S04]  /*6630*/  @P1 IADD3 R21, PT, PT, -R21, 0x8d, RZ ;  /* 0x0000008d15151810 */ /* 0x000fc80007ffe1ff */
[----:B------:R-:W-:-:S04]  /*6640*/  @P1 SHF.R.U32.HI R20, RZ, R21, R20 ;  /* 0x00000015ff141219 */ /* 0x000fc80000011614 */
[----:B------:R-:W-:-:S04]  /*6650*/  @P1 LOP3.LUT R20, R20, R27, RZ, 0xfc, !PT ;  /* 0x0000001b14141212 */ /* 0x000fc800078efcff */
[----:B------:R-:W-:Y:S01]  /*6660*/  @!P1 PRMT R20, R27, 0x7610, R20 ;  /* 0x000076101b149816 */ /* 0x000fe20000000014 */
[----:B------:R-:W-:Y:S06]  /*6670*/  BRA `(.L_x_205) ;  /* 0x0000000000047947 */ /* 0x000fec0003800000 */
.L_x_203:
[----:B------:R-:W-:-:S07]  /*6680*/  PRMT R20, R27, 0x7610, R20 ;  /* 0x000076101b147816 */ /* 0x000fce0000000014 */
.L_x_205:
[----:B------:R-:W-:Y:S05]  /*6690*/  BSYNC.RECONVERGENT B1 ;  /* 0x0000000000017941 */ /* 0x000fea0003800200 */
.L_x_202:
[----:B------:R0:W-:Y:S02]  /*66a0*/  STS.U8 [R24+0xa07], R20 ;  /* 0x000a071418007388 */ /* 0x0001e40000000000 */
.L_x_173:
[----:B------:R-:W-:Y:S05]  /*66b0*/  BSYNC.RECONVERGENT B0 ;  /* 0x0000000000007941 */ /* 0x000fea0003800200 */
.L_x_172:
[----:B0-----:R-:W-:Y:S01]  /*66c0*/  VIADD R20, R25, 0x40 ;  /* 0x0000004019147836 */ /* 0x001fe20000000000 */
        /* <DEDUP_REMOVED lines=26> */
.L_x_210:
[----:B------:R-:W-:-:S13]  /*6870*/  ISETP.GE.U32.AND P1, PT, R27, 0x75, PT ;  /* 0x000000751b00780c */ /* 0x000fda0003f26070 */
[----:B------:R-:W-:Y:S02]  /*6880*/  @P1 LOP3.LUT R20, R20, 0x800000, RZ, 0xfc, !PT ;  /* 0x0080000014141812 */ /* 0x000fe400078efcff */
[----:B------:R-:W-:-:S04]  /*6890*/  @P1 IADD3 R27, PT, PT, -R27, 0x8d, RZ ;  /* 0x0000008d1b1b1810 */ /* 0x000fc80007ffe1ff */
[----:B------:R-:W-:-:S04]  /*68a0*/  @P1 SHF.R.U32.HI R20, RZ, R27, R20 ;  /* 0x0000001bff141219 */ /* 0x000fc80000011614 */
[----:B------:R-:W-:-:S04]  /*68b0*/  @P1 LOP3.LUT R20, R20, R31, RZ, 0xfc, !PT ;  /* 0x0000001f14141212 */ /* 0x000fc800078efcff */
[----:B------:R-:W-:Y:S01]  /*68c0*/  @!P1 PRMT R20, R31, 0x7610, R20 ;  /* 0x000076101f149816 */ /* 0x000fe20000000014 */
[----:B------:R-:W-:Y:S06]  /*68d0*/  BRA `(.L_x_211) ;  /* 0x0000000000047947 */ /* 0x000fec0003800000 */
.L_x_209:
[----:B------:R-:W-:-:S07]  /*68e0*/  PRMT R20, R31, 0x7610, R20 ;  /* 0x000076101f147816 */ /* 0x000fce0000000014 */
.L_x_211:
[----:B------:R-:W-:Y:S05]  /*68f0*/  BSYNC.RECONVERGENT B1 ;  /* 0x0000000000017941 */ /* 0x000fea0003800200 */
.L_x_208:
        /* <DEDUP_REMOVED lines=20> */
.L_x_214:
[----:B------:R-:W-:-:S13]  /*6a40*/  ISETP.GE.U32.AND P1, PT, R27, 0x75, PT ;  /* 0x000000751b00780c */ /* 0x000fda0003f26070 */
[----:B------:R-:W-:Y:S02]  /*6a50*/  @P1 LOP3.LUT R20, R20, 0x800000, RZ, 0xfc, !PT ;  /* 0x0080000014141812 */ /* 0x000fe400078efcff */
[----:B------:R-:W-:-:S04]  /*6a60*/  @P1 IADD3 R27, PT, PT, -R27, 0x8d, RZ ;  /* 0x0000008d1b1b1810 */ /* 0x000fc80007ffe1ff */
[----:B------:R-:W-:-:S04]  /*6a70*/  @P1 SHF.R.U32.HI R20, RZ, R27, R20 ;  /* 0x0000001bff141219 */ /* 0x000fc80000011614 */
[----:B------:R-:W-:-:S04]  /*6a80*/  @P1 LOP3.LUT R20, R20, R31, RZ, 0xfc, !PT ;  /* 0x0000001f14141212 */ /* 0x000fc800078efcff */
[----:B------:R-:W-:Y:S01]  /*6a90*/  @!P1 PRMT R20, R31, 0x7610, R20 ;  /* 0x000076101f149816 */ /* 0x000fe20000000014 */
[----:B------:R-:W-:Y:S06]  /*6aa0*/  BRA `(.L_x_215) ;  /* 0x0000000000047947 */ /* 0x000fec0003800000 */
.L_x_213:
[----:B------:R-:W-:-:S07]  /*6ab0*/  PRMT R20, R31, 0x7610, R20 ;  /* 0x000076101f147816 */ /* 0x000fce0000000014 */
.L_x_215:
[----:B------:R-:W-:Y:S05]  /*6ac0*/  BSYNC.RECONVERGENT B1 ;  /* 0x0000000000017941 */ /* 0x000fea0003800200 */
.L_x_212:
        /* <DEDUP_REMOVED lines=21> */
.L_x_218:
[----:B------:R-:W-:-:S13]  /*6c20*/  ISETP.GE.U32.AND P1, PT, R27, 0x75, PT ;  /* 0x000000751b00780c */ /* 0x000fda0003f26070 */
[----:B------:R-:W-:Y:S02]  /*6c30*/  @P1 LOP3.LUT R20, R20, 0x800000, RZ, 0xfc, !PT ;  /* 0x0080000014141812 */ /* 0x000fe400078efcff */
[----:B------:R-:W-:-:S04]  /*6c40*/  @P1 IADD3 R27, PT, PT, -R27, 0x8d, RZ ;  /* 0x0000008d1b1b1810 */ /* 0x000fc80007ffe1ff */
[----:B------:R-:W-:-:S04]  /*6c50*/  @P1 SHF.R.U32.HI R20, RZ, R27, R20 ;  /* 0x0000001bff141219 */ /* 0x000fc80000011614 */
[----:B------:R-:W-:-:S04]  /*6c60*/  @P1 LOP3.LUT R20, R20, R29, RZ, 0xfc, !PT ;  /* 0x0000001d14141212 */ /* 0x000fc800078efcff */
[----:B------:R-:W-:Y:S01]  /*6c70*/  @!P1 PRMT R20, R29, 0x7610, R20 ;  /* 0x000076101d149816 */ /* 0x000fe20000000014 */
[----:B------:R-:W-:Y:S06]  /*6c80*/  BRA `(.L_x_219) ;  /* 0x0000000000047947 */ /* 0x000fec0003800000 */
.L_x_217:
[----:B------:R-:W-:-:S07]  /*6c90*/  PRMT R20, R29, 0x7610, R20 ;  /* 0x000076101d147816 */ /* 0x000fce0000000014 */
.L_x_219:
[----:B------:R-:W-:Y:S05]  /*6ca0*/  BSYNC.RECONVERGENT B1 ;  /* 0x0000000000017941 */ /* 0x000fea0003800200 */
.L_x_216:
        /* <DEDUP_REMOVED lines=20> */
.L_x_222:
[----:B------:R-:W-:-:S13]  /*6df0*/  ISETP.GE.U32.AND P1, PT, R27, 0x75, PT ;  /* 0x000000751b00780c */ /* 0x000fda0003f26070 */
[----:B------:R-:W-:Y:S02]  /*6e00*/  @P1 LOP3.LUT R20, R20, 0x800000, RZ, 0xfc, !PT ;  /* 0x0080000014141812 */ /* 0x000fe400078efcff */
[----:B------:R-:W-:-:S04]  /*6e10*/  @P1 IADD3 R21, PT, PT, -R27, 0x8d, RZ ;  /* 0x0000008d1b151810 */ /* 0x000fc80007ffe1ff */
[----:B------:R-:W-:-:S04]  /*6e20*/  @P1 SHF.R.U32.HI R20, RZ, R21, R20 ;  /* 0x00000015ff141219 */ /* 0x000fc80000011614 */
[----:B------:R-:W-:-:S04]  /*6e30*/  @P1 LOP3.LUT R20, R20, R29, RZ, 0xfc, !PT ;  /* 0x0000001d14141212 */ /* 0x000fc800078efcff */
[----:B------:R-:W-:Y:S01]  /*6e40*/  @!P1 PRMT R20, R29, 0x7610, R20 ;  /* 0x000076101d149816 */ /* 0x000fe20000000014 */
[----:B------:R-:W-:Y:S06]  /*6e50*/  BRA `(.L_x_223) ;  /* 0x0000000000047947 */ /* 0x000fec0003800000 */
.L_x_221:
[----:B------:R-:W-:-:S07]  /*6e60*/  PRMT R20, R29, 0x7610, R20 ;  /* 0x000076101d147816 */ /* 0x000fce0000000014 */
.L_x_223:
[----:B------:R-:W-:Y:S05]  /*6e70*/  BSYNC.RECONVERGENT B1 ;  /* 0x0000000000017941 */ /* 0x000fea0003800200 */
.L_x_220:
        /* <DEDUP_REMOVED lines=21> */
.L_x_226:
[----:B------:R-:W-:-:S13]  /*6fd0*/  ISETP.GE.U32.AND P1, PT, R27, 0x75, PT ;  /* 0x000000751b00780c */ /* 0x000fda0003f26070 */
[----:B------:R-:W-:Y:S02]  /*6fe0*/  @P1 LOP3.LUT R20, R20, 0x800000, RZ, 0xfc, !PT ;  /* 0x0080000014141812 */ /* 0x000fe400078efcff */
[----:B------:R-:W-:-:S04]  /*6ff0*/  @P1 IADD3 R21, PT, PT, -R27, 0x8d, RZ ;  /* 0x0000008d1b151810 */ /* 0x000fc80007ffe1ff */
[----:B------:R-:W-:-:S04]  /*7000*/  @P1 SHF.R.U32.HI R20, RZ, R21, R20 ;  /* 0x00000015ff141219 */ /* 0x000fc80000011614 */
[----:B------:R-:W-:-:S04]  /*7010*/  @P1 LOP3.LUT R20, R20, R29, RZ, 0xfc, !PT ;  /* 0x0000001d14141212 */ /* 0x000fc800078efcff */
[----:B------:R-:W-:Y:S01]  /*7020*/  @!P1 PRMT R20, R29, 0x7610, R20 ;  /* 0x000076101d149816 */ /* 0x000fe20000000014 */
[----:B------:R-:W-:Y:S06]  /*7030*/  BRA `(.L_x_227) ;  /* 0x0000000000047947 */ /* 0x000fec0003800000 */
.L_x_225:
[----:B------:R-:W-:-:S07]  /*7040*/  PRMT R20, R29, 0x7610, R20 ;  /* 0x000076101d147816 */ /* 0x000fce0000000014 */
.L_x_227:
[----:B------:R-:W-:Y:S05]  /*7050*/  BSYNC.RECONVERGENT B1 ;  /* 0x0000000000017941 */ /* 0x000fea0003800200 */
.L_x_224:
        /* <DEDUP_REMOVED lines=20> */
.L_x_230:
[----:B------:R-:W-:-:S13]  /*71a0*/  ISETP.GE.U32.AND P1, PT, R21, 0x75, PT ;  /* 0x000000751500780c */ /* 0x000fda0003f26070 */
[----:B------:R-:W-:Y:S02]  /*71b0*/  @P1 LOP3.LUT R20, R20, 0x800000, RZ, 0xfc, !PT ;  /* 0x0080000014141812 */ /* 0x000fe400078efcff */
[----:B------:R-:W-:-:S04]  /*71c0*/  @P1 IADD3 R21, PT, PT, -R21, 0x8d, RZ ;  /* 0x0000008d15151810 */ /* 0x000fc80007ffe1ff */
[----:B------:R-:W-:-:S04]  /*71d0*/  @P1 SHF.R.U32.HI R20, RZ, R21, R20 ;  /* 0x00000015ff141219 */ /* 0x000fc80000011614 */
[----:B------:R-:W-:-:S04]  /*71e0*/  @P1 LOP3.LUT R20, R20, R27, RZ, 0xfc, !PT ;  /* 0x0000001b14141212 */ /* 0x000fc800078efcff */
[----:B------:R-:W-:Y:S01]  /*71f0*/  @!P1 PRMT R20, R27, 0x7610, R20 ;  /* 0x000076101b149816 */ /* 0x000fe20000000014 */
[----:B------:R-:W-:Y:S06]  /*7200*/  BRA `(.L_x_231) ;  /* 0x0000000000047947 */ /* 0x000fec0003800000 */
.L_x_229:
[----:B------:R-:W-:-:S07]  /*7210*/  PRMT R20, R27, 0x7610, R20 ;  /* 0x000076101b147816 */ /* 0x000fce0000000014 */
.L_x_231:
[----:B------:R-:W-:Y:S05]  /*7220*/  BSYNC.RECONVERGENT B1 ;  /* 0x0000000000017941 */ /* 0x000fea0003800200 */
.L_x_228:
        /* <DEDUP_REMOVED lines=21> */
.L_x_234:
[----:B------:R-:W-:-:S13]  /*7380*/  ISETP.GE.U32.AND P1, PT, R29, 0x75, PT ;  /* 0x000000751d00780c */ /* 0x000fda0003f26070 */
[----:B------:R-:W-:Y:S02]  /*7390*/  @P1 LOP3.LUT R20, R20, 0x800000, RZ, 0xfc, !PT ;  /* 0x0080000014141812 */ /* 0x000fe400078efcff */
[----:B------:R-:W-:-:S04]  /*73a0*/  @P1 IADD3 R21, PT, PT, -R29, 0x8d, RZ ;  /* 0x0000008d1d151810 */ /* 0x000fc80007ffe1ff */
[----:B------:R-:W-:-:S04]  /*73b0*/  @P1 SHF.R.U32.HI R20, RZ, R21, R20 ;  /* 0x00000015ff141219 */ /* 0x000fc80000011614 */
[----:B------:R-:W-:-:S04]  /*73c0*/  @P1 LOP3.LUT R20, R20, R27, RZ, 0xfc, !PT ;  /* 0x0000001b14141212 */ /* 0x000fc800078efcff */
[----:B------:R-:W-:Y:S01]  /*73d0*/  @!P1 PRMT R20, R27, 0x7610, R20 ;  /* 0x000076101b149816 */ /* 0x000fe20000000014 */
[----:B------:R-:W-:Y:S06]  /*73e0*/  BRA `(.L_x_235) ;  /* 0x0000000000047947 */ /* 0x000fec0003800000 */
.L_x_233:
[----:B------:R-:W-:-:S07]  /*73f0*/  PRMT R20, R27, 0x7610, R20 ;  /* 0x000076101b147816 */ /* 0x000fce0000000014 */
.L_x_235:
[----:B------:R-:W-:Y:S05]  /*7400*/  BSYNC.RECONVERGENT B1 ;  /* 0x0000000000017941 */ /* 0x000fea0003800200 */
.L_x_232:
        /* <DEDUP_REMOVED lines=20> */
.L_x_238:
[----:B------:R-:W-:-:S13]  /*7550*/  ISETP.GE.U32.AND P1, PT, R21, 0x75, PT ;  /* 0x000000751500780c */ /* 0x000fda0003f26070 */
[----:B------:R-:W-:Y:S02]  /*7560*/  @P1 LOP3.LUT R20, R20, 0x800000, RZ, 0xfc, !PT ;  /* 0x0080000014141812 */ /* 0x000fe400078efcff */
[----:B------:R-:W-:-:S04]  /*7570*/  @P1 IADD3 R21, PT, PT, -R21, 0x8d, RZ ;  /* 0x0000008d15151810 */ /* 0x000fc80007ffe1ff */
[----:B------:R-:W-:-:S04]  /*7580*/  @P1 SHF.R.U32.HI R20, RZ, R21, R20 ;  /* 0x00000015ff141219 */ /* 0x000fc80000011614 */
[----:B------:R-:W-:-:S04]  /*7590*/  @P1 LOP3.LUT R20, R20, R27, RZ, 0xfc, !PT ;  /* 0x0000001b14141212 */ /* 0x000fc800078efcff */
[----:B------:R-:W-:Y:S01]  /*75a0*/  @!P1 PRMT R20, R27, 0x7610, R20 ;  /* 0x000076101b149816 */ /* 0x000fe20000000014 */
[----:B------:R-:W-:Y:S06]  /*75b0*/  BRA `(.L_x_239) ;  /* 0x0000000000047947 */ /* 0x000fec0003800000 */
.L_x_237:
[----:B------:R-:W-:-:S07]  /*75c0*/  PRMT R20, R27, 0x7610, R20 ;  /* 0x000076101b147816 */ /* 0x000fce0000000014 */
.L_x_239:
[----:B------:R-:W-:Y:S05]  /*75d0*/  BSYNC.RECONVERGENT B1 ;  /* 0x0000000000017941 */ /* 0x000fea0003800200 */
.L_x_236:
[----:B------:R0:W-:Y:S02]  /*75e0*/  STS.U8 [R24+0x1407], R20 ;  /* 0x0014071418007388 */ /* 0x0001e40000000000 */
.L_x_207:
[----:B------:R-:W-:Y:S05]  /*75f0*/  BSYNC.RECONVERGENT B0 ;  /* 0x0000000000007941 */ /* 0x000fea0003800200 */
.L_x_206:
[----:B------:R-:W-:Y:S01]  /*7600*/  VIADD R25, R25, 0x60 ;  /* 0x0000006019197836 */ /* 0x000fe20000000000 */
[----:B------:R-:W-:Y:S04]  /*7610*/  BSSY.RECONVERGENT B0, `(.L_x_240) ;  /* 0x00000f2000007945 */ /* 0x000fe80003800200 */
[----:B------:R-:W-:-:S13]  /*7620*/  ISETP.GE.OR P0, PT, R25, UR19, P0 ;  /* 0x0000001319007c0c */ /* 0x000fda0008706670 */
[----:B------:R-:W-:Y:S05]  /*7630*/  @P0 BRA `(.L_x_241) ;  /* 0x0000000c00bc0947 */ /* 0x000fea0003800000 */
[----:B------:R-:W-:-:S04]  /*7640*/  VIADD R21, R2, 0x40 ;  /* 0x0000004002157836 */ /* 0x000fc80000000000 */
[----:B01----:R-:W-:-:S06]  /*7650*/  IMAD.WIDE.U32 R20, R21, 0x2, R18 ;  /* 0x0000000215147825 */ /* 0x003fcc00078e0012 */
        /* <DEDUP_REMOVED lines=21> */
.L_x_244:
[----:B------:R-:W-:-:S13]  /*77b0*/  ISETP.GE.U32.AND P0, PT, R19, 0x75, PT ;  /* 0x000000751300780c */ /* 0x000fda0003f06070 */
[----:B------:R-:W-:Y:S02]  /*77c0*/  @P0 LOP3.LUT R18, R18, 0x800000, RZ, 0xfc, !PT ;  /* 0x0080000012120812 */ /* 0x000fe400078efcff */
[----:B------:R-:W-:-:S04]  /*77d0*/  @P0 IADD3 R19, PT, PT, -R19, 0x8d, RZ ;  /* 0x0000008d13130810 */ /* 0x000fc80007ffe1ff */
[----:B------:R-:W-:-:S04]  /*77e0*/  @P0 SHF.R.U32.HI R18, RZ, R19, R18 ;  /* 0x00000013ff120219 */ /* 0x000fc80000011612 */
[----:B------:R-:W-:-:S04]  /*77f0*/  @P0 LOP3.LUT R18, R18, R27, RZ, 0xfc, !PT ;  /* 0x0000001b12120212 */ /* 0x000fc800078efcff */
[----:B------:R-:W-:Y:S01]  /*7800*/  @!P0 PRMT R18, R27, 0x7610, R18 ;  /* 0x000076101b128816 */ /* 0x000fe20000000012 */
[----:B------:R-:W-:Y:S06]  /*7810*/  BRA `(.L_x_245) ;  /* 0x0000000000047947 */ /* 0x000fec0003800000 */
.L_x_243:
[----:B------:R-:W-:-:S07]  /*7820*/  PRMT R18, R27, 0x7610, R18 ;  /* 0x000076101b127816 */ /* 0x000fce0000000012 */
.L_x_245:
[----:B------:R-:W-:Y:S05]  /*7830*/  BSYNC.RECONVERGENT B1 ;  /* 0x0000000000017941 */ /* 0x000fea0003800200 */
.L_x_242:
        /* <DEDUP_REMOVED lines=20> */
.L_x_248:
[----:B------:R-:W-:-:S13]  /*7980*/  ISETP.GE.U32.AND P0, PT, R19, 0x75, PT ;  /* 0x000000751300780c */ /* 0x000fda0003f06070 */
[----:B------:R-:W-:Y:S02]  /*7990*/  @P0 LOP3.LUT R18, R18, 0x800000, RZ, 0xfc, !PT ;  /* 0x0080000012120812 */ /* 0x000fe400078efcff */
[----:B------:R-:W-:-:S04]  /*79a0*/  @P0 IADD3 R19, PT, PT, -R19, 0x8d, RZ ;  /* 0x0000008d13130810 */ /* 0x000fc80007ffe1ff */
[----:B------:R-:W-:-:S04]  /*79b0*/  @P0 SHF.R.U32.HI R18, RZ, R19, R18 ;  /* 0x00000013ff120219 */ /* 0x000fc80000011612 */
[----:B------:R-:W-:-:S04]  /*79c0*/  @P0 LOP3.LUT R18, R18, R25, RZ, 0xfc, !PT ;  /* 0x0000001912120212 */ /* 0x000fc800078efcff */
[----:B------:R-:W-:Y:S01]  /*79d0*/  @!P0 PRMT R18, R25, 0x7610, R18 ;  /* 0x0000761019128816 */ /* 0x000fe20000000012 */
[----:B------:R-:W-:Y:S06]  /*79e0*/  BRA `(.L_x_249) ;  /* 0x0000000000047947 */ /* 0x000fec0003800000 */
.L_x_247:
[----:B------:R-:W-:-:S07]  /*79f0*/  PRMT R18, R25, 0x7610, R18 ;  /* 0x0000761019127816 */ /* 0x000fce0000000012 */
.L_x_249:
[----:B------:R-:W-:Y:S05]  /*7a00*/  BSYNC.RECONVERGENT B1 ;  /* 0x0000000000017941 */ /* 0x000fea0003800200 */
.L_x_246:
        /* <DEDUP_REMOVED lines=21> */
.L_x_252:
[----:B------:R-:W-:-:S13]  /*7b60*/  ISETP.GE.U32.AND P0, PT, R25, 0x75, PT ;  /* 0x000000751900780c */ /* 0x000fda0003f06070 */
[----:B------:R-:W-:Y:S02]  /*7b70*/  @P0 LOP3.LUT R18, R18, 0x800000, RZ, 0xfc, !PT ;  /* 0x0080000012120812 */ /* 0x000fe400078efcff */
[----:B------:R-:W-:-:S04]  /*7b80*/  @P0 IADD3 R19, PT, PT, -R25, 0x8d, RZ ;  /* 0x0000008d19130810 */ /* 0x000fc80007ffe1ff */
[----:B------:R-:W-:-:S04]  /*7b90*/  @P0 SHF.R.U32.HI R18, RZ, R19, R18 ;  /* 0x00000013ff120219 */ /* 0x000fc80000011612 */
[----:B------:R-:W-:-:S04]  /*7ba0*/  @P0 LOP3.LUT R18, R18, R27, RZ, 0xfc, !PT ;  /* 0x0000001b12120212 */ /* 0x000fc800078efcff */
[----:B------:R-:W-:Y:S01]  /*7bb0*/  @!P0 PRMT R18, R27, 0x7610, R18 ;  /* 0x000076101b128816 */ /* 0x000fe20000000012 */
[----:B------:R-:W-:Y:S06]  /*7bc0*/  BRA `(.L_x_253) ;  /* 0x0000000000047947 */ /* 0x000fec0003800000 */
.L_x_251:
[----:B------:R-:W-:-:S07]  /*7bd0*/  PRMT R18, R27, 0x7610, R18 ;  /* 0x000076101b127816 */ /* 0x000fce0000000012 */
.L_x_253:
[----:B------:R-:W-:Y:S05]  /*7be0*/  BSYNC.RECONVERGENT B1 ;  /* 0x0000000000017941 */ /* 0x000fea0003800200 */
.L_x_250:
        /* <DEDUP_REMOVED lines=20> */
.L_x_256:
[----:B------:R-:W-:-:S13]  /*7d30*/  ISETP.GE.U32.AND P0, PT, R19, 0x75, PT ;  /* 0x000000751300780c */ /* 0x000fda0003f06070 */
[----:B------:R-:W-:Y:S02]  /*7d40*/  @P0 LOP3.LUT R18, R18, 0x800000, RZ, 0xfc, !PT ;  /* 0x0080000012120812 */ /* 0x000fe400078efcff */
[----:B------:R-:W-:-:S04]  /*7d50*/  @P0 IADD3 R19, PT, PT, -R19, 0x8d, RZ ;  /* 0x0000008d13130810 */ /* 0x000fc80007ffe1ff */
[----:B------:R-:W-:-:S04]  /*7d60*/  @P0 SHF.R.U32.HI R18, RZ, R19, R18 ;  /* 0x00000013ff120219 */ /* 0x000fc80000011612 */
[----:B------:R-:W-:-:S04]  /*7d70*/  @P0 LOP3.LUT R18, R18, R25, RZ, 0xfc, !PT ;  /* 0x0000001912120212 */ /* 0x000fc800078efcff */
[----:B------:R-:W-:Y:S01]  /*7d80*/  @!P0 PRMT R18, R25, 0x7610, R18 ;  /* 0x0000761019128816 */ /* 0x000fe20000000012 */
[----:B------:R-:W-:Y:S06]  /*7d90*/  BRA `(.L_x_257) ;  /* 0x0000000000047947 */ /* 0x000fec0003800000 */
.L_x_255:
[----:B------:R-:W-:-:S07]  /*7da0*/  PRMT R18, R25, 0x7610, R18 ;  /* 0x0000761019127816 */ /* 0x000fce0000000012 */
.L_x_257:
[----:B------:R-:W-:Y:S05]  /*7db0*/  BSYNC.RECONVERGENT B1 ;  /* 0x0000000000017941 */ /* 0x000fea0003800200 */
.L_x_254:
        /* <DEDUP_REMOVED lines=21> */
.L_x_260:
[----:B------:R-:W-:-:S13]  /*7f10*/  ISETP.GE.U32.AND P0, PT, R21, 0x75, PT ;  /* 0x000000751500780c */ /* 0x000fda0003f06070 */
[----:B------:R-:W-:Y:S02]  /*7f20*/  @P0 LOP3.LUT R18, R18, 0x800000, RZ, 0xfc, !PT ;  /* 0x0080000012120812 */ /* 0x000fe400078efcff */
[----:B------:R-:W-:-:S04]  /*7f30*/  @P0 IADD3 R19, PT, PT, -R21, 0x8d, RZ ;  /* 0x0000008d15130810 */ /* 0x000fc80007ffe1ff */
[----:B------:R-:W-:-:S04]  /*7f40*/  @P0 SHF.R.U32.HI R18, RZ, R19, R18 ;  /* 0x00000013ff120219 */ /* 0x000fc80000011612 */
[----:B------:R-:W-:-:S04]  /*7f50*/  @P0 LOP3.LUT R18, R18, R25, RZ, 0xfc, !PT ;  /* 0x0000001912120212 */ /* 0x000fc800078efcff */
[----:B------:R-:W-:Y:S01]  /*7f60*/  @!P0 PRMT R18, R25, 0x7610, R18 ;  /* 0x0000761019128816 */ /* 0x000fe20000000012 */
[----:B------:R-:W-:Y:S06]  /*7f70*/  BRA `(.L_x_261) ;  /* 0x0000000000047947 */ /* 0x000fec0003800000 */
.L_x_259:
[----:B------:R-:W-:-:S07]  /*7f80*/  PRMT R18, R25, 0x7610, R18 ;  /* 0x0000761019127816 */ /* 0x000fce0000000012 */
.L_x_261:
[----:B------:R-:W-:Y:S05]  /*7f90*/  BSYNC.RECONVERGENT B1 ;  /* 0x0000000000017941 */ /* 0x000fea0003800200 */
.L_x_258:
        /* <DEDUP_REMOVED lines=20> */
.L_x_264:
[----:B------:R-:W-:-:S13]  /*80e0*/  ISETP.GE.U32.AND P0, PT, R19, 0x75, PT ;  /* 0x000000751300780c */ /* 0x000fda0003f06070 */
[----:B------:R-:W-:Y:S02]  /*80f0*/  @P0 LOP3.LUT R18, R18, 0x800000, RZ, 0xfc, !PT ;  /* 0x0080000012120812 */ /* 0x000fe400078efcff */
[----:B------:R-:W-:-:S04]  /*8100*/  @P0 IADD3 R19, PT, PT, -R19, 0x8d, RZ ;  /* 0x0000008d13130810 */ /* 0x000fc80007ffe1ff */
[----:B------:R-:W-:-:S04]  /*8110*/  @P0 SHF.R.U32.HI R18, RZ, R19, R18 ;  /* 0x00000013ff120219 */ /* 0x000fc80000011612 */
[----:B------:R-:W-:-:S04]  /*8120*/  @P0 LOP3.LUT R18, R18, R21, RZ, 0xfc, !PT ;  /* 0x0000001512120212 */ /* 0x000fc800078efcff */
[----:B------:R-:W-:Y:S01]  /*8130*/  @!P0 PRMT R18, R21, 0x7610, R18 ;  /* 0x0000761015128816 */ /* 0x000fe20000000012 */
[----:B------:R-:W-:Y:S06]  /*8140*/  BRA `(.L_x_265) ;  /* 0x0000000000047947 */ /* 0x000fec0003800000 */
.L_x_263:
[----:B------:R-:W-:-:S07]  /*8150*/  PRMT R18, R21, 0x7610, R18 ;  /* 0x0000761015127816 */ /* 0x000fce0000000012 */
.L_x_265:
[----:B------:R-:W-:Y:S05]  /*8160*/  BSYNC.RECONVERGENT B1 ;  /* 0x0000000000017941 */ /* 0x000fea0003800200 */
.L_x_262:
        /* <DEDUP_REMOVED lines=21> */
.L_x_268:
[----:B------:R-:W-:-:S13]  /*82c0*/  ISETP.GE.U32.AND P0, PT, R21, 0x75, PT ;  /* 0x000000751500780c */ /* 0x000fda0003f06070 */
[----:B------:R-:W-:Y:S02]  /*82d0*/  @P0 LOP3.LUT R18, R18, 0x800000, RZ, 0xfc, !PT ;  /* 0x0080000012120812 */ /* 0x000fe400078efcff */
[----:B------:R-:W-:-:S04]  /*82e0*/  @P0 IADD3 R19, PT, PT, -R21, 0x8d, RZ ;  /* 0x0000008d15130810 */ /* 0x000fc80007ffe1ff */
[----:B------:R-:W-:-:S04]  /*82f0*/  @P0 SHF.R.U32.HI R18, RZ, R19, R18 ;  /* 0x00000013ff120219 */ /* 0x000fc80000011612 */
[----:B------:R-:W-:-:S04]  /*8300*/  @P0 LOP3.LUT R18, R18, R25, RZ, 0xfc, !PT ;  /* 0x0000001912120212 */ /* 0x000fc800078efcff */
[----:B------:R-:W-:Y:S01]  /*8310*/  @!P0 PRMT R18, R25, 0x7610, R18 ;  /* 0x0000761019128816 */ /* 0x000fe20000000012 */
[----:B------:R-:W-:Y:S06]  /*8320*/  BRA `(.L_x_269) ;  /* 0x0000000000047947 */ /* 0x000fec0003800000 */
.L_x_267:
[----:B------:R-:W-:-:S07]  /*8330*/  PRMT R18, R25, 0x7610, R18 ;  /* 0x0000761019127816 */ /* 0x000fce0000000012 */
.L_x_269:
[----:B------:R-:W-:Y:S05]  /*8340*/  BSYNC.RECONVERGENT B1 ;  /* 0x0000000000017941 */ /* 0x000fea0003800200 */
.L_x_266:
        /* <DEDUP_REMOVED lines=20> */
.L_x_272:
[----:B------:R-:W-:-:S13]  /*8490*/  ISETP.GE.U32.AND P0, PT, R19, 0x75, PT ;  /* 0x000000751300780c */ /* 0x000fda0003f06070 */
[----:B------:R-:W-:Y:S02]  /*84a0*/  @P0 LOP3.LUT R18, R18, 0x800000, RZ, 0xfc, !PT ;  /* 0x0080000012120812 */ /* 0x000fe400078efcff */
[----:B------:R-:W-:-:S04]  /*84b0*/  @P0 IADD3 R19, PT, PT, -R19, 0x8d, RZ ;  /* 0x0000008d13130810 */ /* 0x000fc80007ffe1ff */
[----:B------:R-:W-:-:S04]  /*84c0*/  @P0 SHF.R.U32.HI R18, RZ, R19, R18 ;  /* 0x00000013ff120219 */ /* 0x000fc80000011612 */
[----:B------:R-:W-:-:S04]  /*84d0*/  @P0 LOP3.LUT R18, R18, R21, RZ, 0xfc, !PT ;  /* 0x0000001512120212 */ /* 0x000fc800078efcff */
[----:B------:R-:W-:Y:S01]  /*84e0*/  @!P0 PRMT R18, R21, 0x7610, R18 ;  /* 0x0000761015128816 */ /* 0x000fe20000000012 */
[----:B------:R-:W-:Y:S06]  /*84f0*/  BRA `(.L_x_273) ;  /* 0x0000000000047947 */ /* 0x000fec0003800000 */
.L_x_271:
[----:B------:R-:W-:-:S07]  /*8500*/  PRMT R18, R21, 0x7610, R18 ;  /* 0x0000761015127816 */ /* 0x000fce0000000012 */
.L_x_273:
[----:B------:R-:W-:Y:S05]  /*8510*/  BSYNC.RECONVERGENT B1 ;  /* 0x0000000000017941 */ /* 0x000fea0003800200 */
.L_x_270:
[----:B------:R2:W-:Y:S02]  /*8520*/  STS.U8 [R24+0x1e07], R18 ;  /* 0x001e071218007388 */ /* 0x0005e40000000000 */
.L_x_241:
[----:B------:R-:W-:Y:S05]  /*8530*/  BSYNC.RECONVERGENT B0 ;  /* 0x0000000000007941 */ /* 0x000fea0003800200 */
.L_x_240:
[----:B-12---:R-:W-:Y:S01]  /*8540*/  VIADD R18, R17, 0x40 ;  /* 0x0000004011127836 */ /* 0x006fe20000000000 */
[----:B------:R-:W-:Y:S01]  /*8550*/  BSSY.RECONVERGENT B0, `(.L_x_274) ;  /* 0x000004d000007945 */ /* 0x000fe20003800200 */
[----:B------:R-:W-:-:S03]  /*8560*/  ISETP.NE.AND P1, PT, R0, RZ, PT ;  /* 0x000000ff0000720c */ /* 0x000fc60003f25270 */
[----:B------:R-:W-:-:S13]  /*8570*/  ISETP.GE.AND P0, PT, R18, UR18, PT ;  /* 0x0000001212007c0c */ /* 0x000fda000bf06270 */
[----:B------:R-:W-:Y:S05]  /*8580*/  @P0 BRA `(.L_x_275) ;  /* 0x0000000400240947 */ /* 0x000fea0003800000 */
[----:B0-----:R-:W-:-:S04]  /*8590*/  IADD3 R24, P0, PT, R3, UR20, RZ ;  /* 0x0000001403187c10 */ /* 0x001fc8000ff1e0ff */
[----:B------:R-:W-:-:S05]  /*85a0*/  LEA.HI.X.SX32 R25, R3, UR21, 0x1, P0 ;  /* 0x0000001503197c11 */ /* 0x000fca00080f0eff */
[----:B------:R-:W2:Y:S04]  /*85b0*/  LDG.E.128.CONSTANT R20, desc[UR12][R24.64] ;  /* 0x0000000c18147981 */ /* 0x000ea8000c1e9d00 */
[----:B------:R-:W3:Y:S01]  /*85c0*/  LDG.E.128.CONSTANT R24, desc[UR12][R24.64+0x10] ;  /* 0x0000100c18187981 */ /* 0x000ee2000c1e9d00 */
[----:B------:R-:W-:Y:S02]  /*85d0*/  IMAD.SHL.U32 R18, R0, 0x20, RZ ;  /* 0x0000002000127824 */ /* 0x000fe400078e00ff */
[----:B------:R-:W-:-:S03]  /*85e0*/  IMAD.U32 R29, RZ, RZ, UR17 ;  /* 0x00000011ff1d7e24 */ /* 0x000fc6000f8e00ff */
[----:B------:R-:W-:Y:S01]  /*85f0*/  LOP3.LUT R19, R18, 0x60, RZ, 0xc0, !PT ;  /* 0x0000006012137812 */ /* 0x000fe200078ec0ff */
[----:B------:R-:W-:-:S04]  /*8600*/  IMAD R18, R29, 0x2800, R4 ;  /* 0x000028001d127824 */ /* 0x000fc800078e0204 */
[----:B------:R-:W-:Y:S01]  /*8610*/  IMAD R19, R19, 0x50, R18 ;  /* 0x0000005013137824 */ /* 0x000fe200078e0212 */
[C---:B--2---:R-:W-:Y:S02]  /*8620*/  PRMT R18, R20.reuse, 0x7770, RZ ;  /* 0x0000777014127816 */ /* 0x044fe400000000ff */
[C---:B------:R-:W-:Y:S02]  /*8630*/  PRMT R28, R20.reuse, 0x7771, RZ ;  /* 0x00007771141c7816 */ /* 0x040fe400000000ff */
[C---:B------:R-:W-:Y:S01]  /*8640*/  PRMT R30, R20.reuse, 0x7772, RZ ;  /* 0x00007772141e7816 */ /* 0x040fe200000000ff */
[----:B------:R3:W-:Y:S01]  /*8650*/  STS.U8 [R19], R18 ;  /* 0x0000001213007388 */ /* 0x0007e20000000000 */
[----:B------:R-:W-:Y:S02]  /*8660*/  PRMT R20, R20, 0x7773, RZ ;  /* 0x0000777314147816 */ /* 0x000fe400000000ff */
[C---:B------:R-:W-:Y:S01]  /*8670*/  PRMT R36, R21.reuse, 0x7772, RZ ;  /* 0x0000777215247816 */ /* 0x040fe200000000ff */
[----:B------:R-:W-:Y:S01]  /*8680*/  STS.U8 [R19+0x50], R28 ;  /* 0x0000501c13007388 */ /* 0x000fe20000000000 */
[----:B------:R-:W-:-:S02]  /*8690*/  PRMT R38, R21, 0x7773, RZ ;  /* 0x0000777315267816 */ /* 0x000fc400000000ff */
[C---:B------:R-:W-:Y:S01]  /*86a0*/  PRMT R40, R22.reuse, 0x7770, RZ ;  /* 0x0000777016287816 */ /* 0x040fe200000000ff */
[----:B------:R0:W-:Y:S01]  /*86b0*/  STS.U8 [R19+0xf0], R20 ;  /* 0x0000f01413007388 */ /* 0x0001e20000000000 */
[C---:B------:R-:W-:Y:S02]  /*86c0*/  PRMT R32, R21.reuse, 0x7770, RZ ;  /* 0x0000777015207816 */ /* 0x040fe400000000ff */
[----:B------:R-:W-:Y:S01]  /*86d0*/  PRMT R34, R21, 0x7771, RZ ;  /* 0x0000777115227816 */ /* 0x000fe200000000ff */
[----:B------:R1:W-:Y:S01]  /*86e0*/  STS.U8 [R19+0x1e0], R36 ;  /* 0x0001e02413007388 */ /* 0x0003e20000000000 */
[C---:B------:R-:W-:Y:S02]  /*86f0*/  PRMT R42, R22.reuse, 0x7771, RZ ;  /* 0x00007771162a7816 */ /* 0x040fe400000000ff */
[C---:B------:R-:W-:Y:S01]  /*8700*/  PRMT R44, R22.reuse, 0x7772, RZ ;  /* 0x00007772162c7816 */ /* 0x040fe200000000ff */
[----:B------:R2:W-:Y:S01]  /*8710*/  STS.U8 [R19+0x230], R38 ;  /* 0x0002302613007388 */ /* 0x0005e20000000000 */
[----:B------:R-:W-:-:S02]  /*8720*/  PRMT R46, R22, 0x7773, RZ ;  /* 0x00007773162e7816 */ /* 0x000fc400000000ff */
[----:B------:R-:W-:Y:S01]  /*8730*/  PRMT R48, R23, 0x7770, RZ ;  /* 0x0000777017307816 */ /* 0x000fe200000000ff */
[----:B------:R4:W-:Y:S01]  /*8740*/  STS.U8 [R19+0x280], R40 ;  /* 0x0002802813007388 */ /* 0x0009e20000000000 */
[C---:B---3--:R-:W-:Y:S02]  /*8750*/  PRMT R18, R24.reuse, 0x7770, RZ ;  /* 0x0000777018127816 */ /* 0x048fe400000000ff */
[C---:B0-----:R-:W-:Y:S01]  /*8760*/  PRMT R20, R24.reuse, 0x7771, RZ ;  /* 0x0000777118147816 */ /* 0x041fe200000000ff */
[----:B------:R0:W-:Y:S01]  /*8770*/  STS.U8 [R19+0xa0], R30 ;  /* 0x0000a01e13007388 */ /* 0x0001e20000000000 */
[----:B------:R-:W-:Y:S02]  /*8780*/  PRMT R22, R24, 0x7772, RZ ;  /* 0x0000777218167816 */ /* 0x000fe400000000ff */
[C---:B-1----:R-:W-:Y:S01]  /*8790*/  PRMT R36, R26.reuse, 0x7770, RZ ;  /* 0x000077701a247816 */ /* 0x042fe200000000ff */
[----:B------:R1:W-:Y:S01]  /*87a0*/  STS.U8 [R19+0x140], R32 ;  /* 0x0001402013007388 */ /* 0x0003e20000000000 */
[----:B--2---:R-:W-:-:S02]  /*87b0*/  PRMT R38, R26, 0x7771, RZ ;  /* 0x000077711a267816 */ /* 0x004fc400000000ff */
[----:B----4-:R-:W-:Y:S01]  /*87c0*/  PRMT R40, R26, 0x7772, RZ ;  /* 0x000077721a287816 */ /* 0x010fe200000000ff */
[----:B------:R2:W-:Y:S01]  /*87d0*/  STS.U8 [R19+0x190], R34 ;  /* 0x0001902213007388 */ /* 0x0005e20000000000 */
[C---:B------:R-:W-:Y:S02]  /*87e0*/  PRMT R50, R23.reuse, 0x7771, RZ ;  /* 0x0000777117327816 */ /* 0x040fe400000000ff */
[C---:B------:R-:W-:Y:S01]  /*87f0*/  PRMT R52, R23.reuse, 0x7772, RZ ;  /* 0x0000777217347816 */ /* 0x040fe200000000ff */
[----:B------:R3:W-:Y:S01]  /*8800*/  STS.U8 [R19+0x2d0], R42 ;  /* 0x0002d02a13007388 */ /* 0x0007e20000000000 */
[----:B------:R-:W-:Y:S02]  /*8810*/  PRMT R54, R23, 0x7773, RZ ;  /* 0x0000777317367816 */ /* 0x000fe400000000ff */
[----:B------:R-:W-:Y:S01]  /*8820*/  PRMT R24, R24, 0x7773, RZ ;  /* 0x0000777318187816 */ /* 0x000fe200000000ff */
[----:B------:R4:W-:Y:S01]  /*8830*/  STS.U8 [R19+0x320], R44 ;  /* 0x0003202c13007388 */ /* 0x0009e20000000000 */
[----:B------:R-:W-:-:S02]  /*8840*/  PRMT R28, R25, 0x7770, RZ ;  /* 0x00007770191c7816 */ /* 0x000fc400000000ff */
[C---:B0-----:R-:W-:Y:S01]  /*8850*/  PRMT R30, R25.reuse, 0x7771, RZ ;  /* 0x00007771191e7816 */ /* 0x041fe200000000ff */
[----:B------:R0:W-:Y:S01]  /*8860*/  STS.U8 [R19+0x370], R46 ;  /* 0x0003702e13007388 */ /* 0x0001e20000000000 */
[C---:B-1----:R-:W-:Y:S02]  /*8870*/  PRMT R32, R25.reuse, 0x7772, RZ ;  /* 0x0000777219207816 */ /* 0x042fe400000000ff */
[----:B--2---:R-:W-:Y:S01]  /*8880*/  PRMT R34, R25, 0x7773, RZ ;  /* 0x0000777319227816 */ /* 0x004fe200000000ff */
[----:B------:R1:W-:Y:S01]  /*8890*/  STS.U8 [R19+0x3c0], R48 ;  /* 0x0003c03013007388 */ /* 0x0003e20000000000 */
[----:B------:R-:W-:Y:S02]  /*88a0*/  PRMT R26, R26, 0x7773, RZ ;  /* 0x000077731a1a7816 */ /* 0x000fe400000000ff */
[C---:B---3--:R-:W-:Y:S01]  /*88b0*/  PRMT R42, R27.reuse, 0x7770, RZ ;  /* 0x000077701b2a7816 */ /* 0x048fe200000000ff */
[----:B------:R2:W-:Y:S01]  /*88c0*/  STS.U8 [R19+0x410], R50 ;  /* 0x0004103213007388 */ /* 0x0005e20000000000 */
[----:B----4-:R-:W-:-:S02]  /*88d0*/  PRMT R44, R27, 0x7771, RZ ;  /* 0x000077711b2c7816 */ /* 0x010fc400000000ff */
[C---:B0-----:R-:W-:Y:S01]  /*88e0*/  PRMT R46, R27.reuse, 0x7772, RZ ;  /* 0x000077721b2e7816 */ /* 0x041fe200000000ff */
[----:B------:R2:W-:Y:S01]  /*88f0*/  STS.U8 [R19+0x460], R52 ;  /* 0x0004603413007388 */ /* 0x0005e20000000000 */
[----:B-1----:R-:W-:-:S03]  /*8900*/  PRMT R48, R27, 0x7773, RZ ;  /* 0x000077731b307816 */ /* 0x002fc600000000ff */
        /* <DEDUP_REMOVED lines=17> */
.L_x_275:
[----:B------:R-:W-:Y:S05]  /*8a20*/  BSYNC.RECONVERGENT B0 ;  /* 0x0000000000007941 */ /* 0x000fea0003800200 */
.L_x_274:
[----:B------:R-:W-:Y:S04]  /*8a30*/  BSSY.RECONVERGENT B0, `(.L_x_138) ;  /* 0x0000010000007945 */ /* 0x000fe80003800200 */
[----:B------:R-:W-:Y:S05]  /*8a40*/  @P1 BRA `(.L_x_276) ;  /* 0x0000000000381947 */ /* 0x000fea0003800000 */
[----:B------:R-:W-:Y:S02]  /*8a50*/  USHF.R.U32.HI UR6, URZ, 0x1, UR4 ;  /* 0x00000001ff067899 */ /* 0x000fe40008011604 */
[----:B------:R-:W-:-:S04]  /*8a60*/  USHF.R.S32.HI UR7, URZ, 0x7, UR8 ;  /* 0x00000007ff077899 */ /* 0x000fc80008011408 */
[----:B------:R-:W-:-:S04]  /*8a70*/  UIMAD UR6, UR6, UR16, UR7 ;  /* 0x00000010060672a4 */ /* 0x000fc8000f8e0207 */
[----:B------:R-:W-:-:S06]  /*8a80*/  UIMAD.WIDE UR6, UR6, 0x2, UR22 ;  /* 0x00000002060678a5 */ /* 0x000fcc000f8e0216 */
[----:B--2---:R-:W-:Y:S02]  /*8a90*/  IMAD.U32 R18, RZ, RZ, UR6 ;  /* 0x00000006ff127e24 */ /* 0x004fe4000f8e00ff */
[----:B------:R-:W-:-:S05]  /*8aa0*/  IMAD.U32 R19, RZ, RZ, UR7 ;  /* 0x00000007ff137e24 */ /* 0x000fca000f8e00ff */
[----:B------:R-:W0:Y:S01]  /*8ab0*/  LDG.E.U16.CONSTANT R18, desc[UR12][R18.64] ;  /* 0x0000000c12127981 */ /* 0x000e22000c1e9500 */
[----:B------:R-:W1:Y:S01]  /*8ac0*/  S2UR UR7, SR_CgaCtaId ;  /* 0x00000000000779c3 */ /* 0x000e620000008800 */
[----:B------:R-:W-:Y:S02]  /*8ad0*/  UMOV UR6, 0x400 ;  /* 0x0000040000067882 */ /* 0x000fe40000000000 */
[----:B------:R-:W-:-:S04]  /*8ae0*/  UIADD3 UR6, UPT, UPT, UR6, 0xa000, URZ ;  /* 0x0000a00006067890 */ /* 0x000fc8000fffe0ff */
[----:B-1----:R-:W-:-:S04]  /*8af0*/  ULEA UR6, UR7, UR6, 0x18 ;  /* 0x0000000607067291 */ /* 0x002fc8000f8ec0ff */
[----:B------:R-:W-:Y:S01]  /*8b00*/  ULEA UR6, UR17, UR6, 0x2 ;  /* 0x0000000611067291 */ /* 0x000fe2000f8e10ff */
[----:B0-----:R-:W-:-:S08]  /*8b10*/  IMAD.U32 R20, R18, 0x10000, RZ ;  /* 0x0001000012147824 */ /* 0x001fd000078e00ff */
[----:B------:R1:W-:Y:S03]  /*8b20*/  STS [UR6], R20 ;  /* 0x00000014ff007988 */ /* 0x0003e60008000806 */
.L_x_276:
[----:B------:R-:W-:Y:S05]  /*8b30*/  BSYNC.RECONVERGENT B0 ;  /* 0x0000000000007941 */ /* 0x000fea0003800200 */
.L_x_138:
[----:B--2---:R-:W2:Y:S01]  /*8b40*/  S2R R18, SR_TID.X ;  /* 0x0000000000127919 */ /* 0x004ea20000002100 */
[----:B------:R-:W-:Y:S01]  /*8b50*/  UIMAD UR7, UR11, 0x2800, UR9 ;  /* 0x000028000b0778a4 */ /* 0x000fe2000f8e0209 */
[----:B------:R-:W-:Y:S01]  /*8b60*/  IMAD.IADD R81, R70, 0x1, R69 ;  /* 0x0000000146517824 */ /* 0x000fe200078e0245 */
[----:B------:R-:W-:Y:S01]  /*8b70*/  UIMAD UR6, UR11, 0x2800, UR14 ;  /* 0x000028000b0678a4 */ /* 0x000fe2000f8e020e */
[----:B------:R-:W-:Y:S03]  /*8b80*/  BAR.SYNC.DEFER_BLOCKING 0x0 ;  /* 0x0000000000007b1d */ /* 0x000fe60000010000 */
[----:B01----:R-:W-:Y:S02]  /*8b90*/  IMAD.U32 R20, RZ, RZ, UR7 ;  /* 0x00000007ff147e24 */ /* 0x003fe4000f8e00ff */
[----:B------:R-:W-:Y:S02]  /*8ba0*/  IMAD.U32 R19, RZ, RZ, UR6 ;  /* 0x00000006ff137e24 */ /* 0x000fe4000f8e00ff */
[----:B------:R-:W-:-:S04]  /*8bb0*/  IMAD R81, R81, 0x50, R20 ;  /* 0x0000005051517824 */ /* 0x000fc800078e0214 */
[----:B------:R-:W-:-:S05]  /*8bc0*/  IMAD R81, R68, 0x8, R81 ;  /* 0x0000000844517824 */ /* 0x000fca00078e0251 */
[----:B------:R-:W0:Y:S01]  /*8bd0*/  LDS.64 R62, [R81+0x780] ;  /* 0x00078000513e7984 */ /* 0x000e220000000a00 */
[----:B--2---:R-:W-:-:S03]  /*8be0*/  SHF.R.U32.HI R18, RZ, 0x1, R18 ;  /* 0x00000001ff127819 */ /* 0x004fc60000011612 */
[----:B------:R-:W1:Y:S01]  /*8bf0*/  LDS.64 R58, [R81+0x500] ;  /* 0x00050000513a7984 */ /* 0x000e620000000a00 */
[----:B------:R-:W-:-:S03]  /*8c00*/  LOP3.LUT R18, R18, 0x60, RZ, 0xc0, !PT ;  /* 0x0000006012127812 */ /* 0x000fc600078ec0ff */
[----:B------:R-:W2:Y:S02]  /*8c10*/  LDS.64 R50, [R81] ;  /* 0x0000000051327984 */ /* 0x000ea40000000a00 */
[----:B------:R-:W-:Y:S02]  /*8c20*/  IMAD.IADD R18, R18, 0x1, R69 ;  /* 0x0000000112127824 */ /* 0x000fe400078e0245 */
[----:B------:R-:W3:Y:S02]  /*8c30*/  LDS.64 R46, [R81+0xc80] ;  /* 0x000c8000512e7984 */ /* 0x000ee40000000a00 */
[----:B------:R-:W-:Y:S02]  /*8c40*/  IMAD R19, R18, 0x50, R19 ;  /* 0x0000005012137824 */ /* 0x000fe400078e0213 */
[----:B------:R-:W-:Y:S02]  /*8c50*/  LDS.64 R54, [R81+0x280] ;  /* 0x0002800051367984 */ /* 0x000fe40000000a00 */
[----:B------:R-:W-:-:S02]  /*8c60*/  IMAD R66, R68, 0x8, R19 ;  /* 0x0000000844427824 */ /* 0x000fc400078e0213 */
[----:B------:R-:W-:Y:S04]  /*8c70*/  LDS.64 R64, [R81+0xa00] ;  /* 0x000a000051407984 */ /* 0x000fe80000000a00 */
[----:B------:R-:W4:Y:S04]  /*8c80*/  LDS.64 R32, [R66] ;  /* 0x0000000042207984 */ /* 0x000f280000000a00 */
[----:B------:R-:W5:Y:S01]  /*8c90*/  LDS.64 R34, [R66+0x280] ;  /* 0x0002800042227984 */ /* 0x000f620000000a00 */
[----:B0-----:R-:W-:Y:S02]  /*8ca0*/  F2FP.F16.E4M3.UNPACK_B R56, R62 ;  /* 0x0000003eff38723e */ /* 0x001fe400020006ff */
[----:B------:R-:W-:-:S02]  /*8cb0*/  F2FP.F16.E4M3.UNPACK_B R57, R63 ;  /* 0x0000003fff39723e */ /* 0x000fc400020006ff */
[----:B------:R-:W-:Y:S02]  /*8cc0*/  F2FP.F16.E4M3.UNPACK_B R62, R62.H1 ;  /* 0x0000003eff3e723e */ /* 0x000fe400030006ff */
[----:B-1----:R-:W-:Y:S02]  /*8cd0*/  F2FP.F16.E4M3.UNPACK_B R52, R58 ;  /* 0x0000003aff34723e */ /* 0x002fe400020006ff */
[----:B------:R-:W-:Y:S02]  /*8ce0*/  F2FP.F16.E4M3.UNPACK_B R53, R59 ;  /* 0x0000003bff35723e */ /* 0x000fe400020006ff */
[----:B------:R-:W-:Y:S02]  /*8cf0*/  F2FP.F16.E4M3.UNPACK_B R63, R63.H1 ;  /* 0x0000003fff3f723e */ /* 0x000fe400030006ff */
[----:B--2---:R-:W-:Y:S02]  /*8d00*/  F2FP.F16.E4M3.UNPACK_B R44, R50 ;  /* 0x00000032ff2c723e */ /* 0x004fe400020006ff */
[----:B------:R-:W-:-:S02]  /*8d10*/  F2FP.F16.E4M3.UNPACK_B R45, R51 ;  /* 0x00000033ff2d723e */ /* 0x000fc400020006ff */
[----:B------:R-:W-:Y:S02]  /*8d20*/  F2FP.F16.E4M3.UNPACK_B R58, R58.H1 ;  /* 0x0000003aff3a723e */ /* 0x000fe400030006ff */
[----:B------:R-:W-:Y:S02]  /*8d30*/  F2FP.F16.E4M3.UNPACK_B R59, R59.H1 ;  /* 0x0000003bff3b723e */ /* 0x000fe400030006ff */
[----:B------:R-:W-:Y:S02]  /*8d40*/  F2FP.F16.E4M3.UNPACK_B R50, R50.H1 ;  /* 0x00000032ff32723e */ /* 0x000fe400030006ff */
[----:B------:R-:W-:Y:S02]  /*8d50*/  F2FP.F16.E4M3.UNPACK_B R51, R51.H1 ;  /* 0x00000033ff33723e */ /* 0x000fe400030006ff */
[----:B---3--:R-:W-:Y:S02]  /*8d60*/  F2FP.F16.E4M3.UNPACK_B R18, R46 ;  /* 0x0000002eff12723e */ /* 0x008fe400020006ff */
[----:B----4-:R-:W-:-:S02]  /*8d70*/  F2FP.F16.E4M3.UNPACK_B R40, R32 ;  /* 0x00000020ff28723e */ /* 0x010fc400020006ff */
[----:B------:R-:W-:Y:S02]  /*8d80*/  F2FP.F16.E4M3.UNPACK_B R41, R33 ;  /* 0x00000021ff29723e */ /* 0x000fe400020006ff */
[----:B-----5:R-:W-:Y:S02]  /*8d90*/  F2FP.F16.E4M3.UNPACK_B R42, R34 ;  /* 0x00000022ff2a723e */ /* 0x020fe400020006ff */
[----:B------:R-:W-:Y:S02]  /*8da0*/  F2FP.F16.E4M3.UNPACK_B R43, R35 ;  /* 0x00000023ff2b723e */ /* 0x000fe400020006ff */
[----:B------:R-:W-:Y:S02]  /*8db0*/  F2FP.F16.E4M3.UNPACK_B R32, R32.H1 ;  /* 0x00000020ff20723e */ /* 0x000fe400030006ff */
[----:B------:R-:W-:Y:S02]  /*8dc0*/  F2FP.F16.E4M3.UNPACK_B R33, R33.H1 ;  /* 0x00000021ff21723e */ /* 0x000fe400030006ff */
[----:B------:R-:W-:Y:S01]  /*8dd0*/  F2FP.F16.E4M3.UNPACK_B R34, R34.H1 ;  /* 0x00000022ff22723e */ /* 0x000fe200030006ff */
[----:B------:R-:W-:Y:S01]  /*8de0*/  HMMA.16816.F32 R20, R40, R56, RZ ;  /* 0x000000382814723c */ /* 0x000fe200000018ff */
[----:B------:R-:W-:-:S02]  /*8df0*/  F2FP.F16.E4M3.UNPACK_B R35, R35.H1 ;  /* 0x00000023ff23723e */ /* 0x000fc400030006ff */
[----:B------:R-:W-:Y:S02]  /*8e00*/  F2FP.F16.E4M3.UNPACK_B R19, R47 ;  /* 0x0000002fff13723e */ /* 0x000fe400020006ff */
[----:B------:R-:W-:Y:S02]  /*8e10*/  F2FP.F16.E4M3.UNPACK_B R48, R54 ;  /* 0x00000036ff30723e */ /* 0x000fe400020006ff */
[----:B------:R-:W-:Y:S01]  /*8e20*/  F2FP.F16.E4M3.UNPACK_B R49, R55 ;  /* 0x00000037ff31723e */ /* 0x000fe200020006ff */
[----:B------:R-:W-:Y:S01]  /*8e30*/  HMMA.16816.F32 R24, R40, R52, RZ ;  /* 0x000000342818723c */ /* 0x000fe200000018ff */
[----:B------:R-:W-:Y:S02]  /*8e40*/  F2FP.F16.E4M3.UNPACK_B R60, R64 ;  /* 0x00000040ff3c723e */ /* 0x000fe400020006ff */
[----:B------:R-:W-:Y:S02]  /*8e50*/  F2FP.F16.E4M3.UNPACK_B R61, R65 ;  /* 0x00000041ff3d723e */ /* 0x000fe400020006ff */
[----:B------:R-:W-:-:S02]  /*8e60*/  F2FP.F16.E4M3.UNPACK_B R54, R54.H1 ;  /* 0x00000036ff36723e */ /* 0x000fc400030006ff */
[----:B------:R-:W-:Y:S01]  /*8e70*/  F2FP.F16.E4M3.UNPACK_B R55, R55.H1 ;  /* 0x00000037ff37723e */ /* 0x000fe200030006ff */
[----:B------:R-:W-:Y:S08]  /*8e80*/  HMMA.16816.F32 R28, R40, R44, RZ ;  /* 0x0000002c281c723c */ /* 0x000ff000000018ff */
[C---:B------:R-:W-:Y:S08]  /*8e90*/  HMMA.16816.F32 R20, R32.reuse, R62, R20 ;  /* 0x0000003e2014723c */ /* 0x040ff00000001814 */
[C---:B------:R-:W-:Y:S08]  /*8ea0*/  HMMA.16816.F32 R24, R32.reuse, R58, R24 ;  /* 0x0000003a2018723c */ /* 0x040ff00000001818 */
[----:B------:R-:W-:Y:S03]  /*8eb0*/  HMMA.16816.F32 R28, R32, R50, R28 ;  /* 0x00000032201c723c */ /* 0x000fe6000000181c */
[----:B------:R-:W-:Y:S01]  /*8ec0*/  FADD R82, R22, R82 ;  /* 0x0000005216527221 */ /* 0x000fe20000000000 */
[----:B------:R-:W-:Y:S01]  /*8ed0*/  F2FP.F16.E4M3.UNPACK_B R22, R46.H1 ;  /* 0x0000002eff16723e */ /* 0x000fe200030006ff */
[----:B------:R-:W-:Y:S01]  /*8ee0*/  FADD R119, R20, R119 ;  /* 0x0000007714777221 */ /* 0x000fe20000000000 */
[----:B------:R-:W-:Y:S01]  /*8ef0*/  FADD R122, R21, R122 ;  /* 0x0000007a157a7221 */ /* 0x000fe20000000000 */
[----:B------:R-:W-:Y:S01]  /*8f00*/  IMAD.MOV.U32 R46, RZ, RZ, R66 ;  /* 0x000000ffff2e7224 */ /* 0x000fe200078e0042 */
[----:B------:R-:W-:Y:S01]  /*8f10*/  F2FP.F16.E4M3.UNPACK_B R20, R64.H1 ;  /* 0x00000040ff14723e */ /* 0x000fe200030006ff */
[----:B------:R-:W0:Y:S01]  /*8f20*/  LDS.64 R66, [R81+0xf00] ;  /* 0x000f000051427984 */ /* 0x000e220000000a00 */
[----:B------:R-:W-:Y:S01]  /*8f30*/  F2FP.F16.E4M3.UNPACK_B R21, R65.H1 ;  /* 0x00000041ff15723e */ /* 0x000fe200030006ff */
[----:B------:R-:W-:Y:S01]  /*8f40*/  FADD R115, R24, R115 ;  /* 0x0000007318737221 */ /* 0x000fe20000000000 */
[----:B------:R-:W-:Y:S01]  /*8f50*/  FADD R112, R25, R112 ;  /* 0x0000007019707221 */ /* 0x000fe20000000000 */
[----:B------:R-:W-:Y:S01]  /*8f60*/  FADD R114, R26, R114 ;  /* 0x000000721a727221 */ /* 0x000fe20000000000 */
[----:B------:R-:W-:Y:S01]  /*8f70*/  FADD R117, R27, R117 ;  /* 0x000000751b757221 */ /* 0x000fe20000000000 */
[----:B------:R-:W1:Y:S01]  /*8f80*/  LDS.64 R64, [R81+0x1180] ;  /* 0x0011800051407984 */ /* 0x000e620000000a00 */
[----:B------:R-:W-:Y:S01]  /*8f90*/  HMMA.16816.F32 R24, R40, R18, RZ ;  /* 0x000000122818723c */ /* 0x000fe200000018ff */
[----:B------:R-:W-:Y:S01]  /*8fa0*/  FADD R83, R23, R83 ;  /* 0x0000005317537221 */ /* 0x000fe20000000000 */
[----:B------:R-:W-:Y:S01]  /*8fb0*/  F2FP.F16.E4M3.UNPACK_B R23, R47.H1 ;  /* 0x0000002fff17723e */ /* 0x000fe200030006ff */
[----:B------:R-:W-:Y:S01]  /*8fc0*/  FADD R84, R28, R84 ;  /* 0x000000541c547221 */ /* 0x000fe20000000000 */
[----:B------:R-:W-:Y:S01]  /*8fd0*/  FADD R85, R29, R85 ;  /* 0x000000551d557221 */ /* 0x000fe20000000000 */
[----:B------:R-:W-:Y:S01]  /*8fe0*/  FADD R124, R30, R124 ;  /* 0x0000007c1e7c7221 */ /* 0x000fe20000000000 */
[----:B------:R-:W-:-:S02]  /*8ff0*/  FADD R125, R31, R125 ;  /* 0x0000007d1f7d7221 */ /* 0x000fc40000000000 */
[C---:B------:R-:W-:Y:S08]  /*9000*/  HMMA.16816.F32 R36, R40.reuse, R48, RZ ;  /* 0x000000302824723c */ /* 0x040ff000000018ff */
[----:B------:R-:W-:Y:S08]  /*9010*/  HMMA.16816.F32 R28, R40, R60, RZ ;  /* 0x0000003c281c723c */ /* 0x000ff000000018ff */
[C---:B------:R-:W-:Y:S08]  /*9020*/  HMMA.16816.F32 R24, R32.reuse, R22, R24 ;  /* 0x000000162018723c */ /* 0x040ff00000001818 */
[C---:B------:R-:W-:Y:S08]  /*9030*/  HMMA.16816.F32 R36, R32.reuse, R54, R36 ;  /* 0x000000362024723c */ /* 0x040ff00000001824 */
[----:B------:R-:W-:Y:S03]  /*9040*/  HMMA.16816.F32 R28, R32, R20, R28 ;  /* 0x00000014201c723c */ /* 0x000fe6000000181c */
[----:B------:R-:W-:Y:S01]  /*9050*/  FADD R107, R24, R107 ;  /* 0x0000006b186b7221 */ /* 0x000fe20000000000 */
[----:B------:R-:W-:Y:S01]  /*9060*/  FADD R109, R25, R109 ;  /* 0x0000006d196d7221 */ /* 0x000fe20000000000 */
[----:B------:R-:W-:Y:S01]  /*9070*/  FADD R71, R26, R71 ;  /* 0x000000471a477221 */ /* 0x000fe20000000000 */
[----:B------:R-:W-:Y:S01]  /*9080*/  FADD R74, R27, R74 ;  /* 0x0000004a1b4a7221 */ /* 0x000fe20000000000 */
[----:B0-----:R-:W-:-:S02]  /*9090*/  F2FP.F16.E4M3.UNPACK_B R24, R66 ;  /* 0x00000042ff18723e */ /* 0x001fc400020006ff */
[----:B------:R-:W-:Y:S02]  /*90a0*/  F2FP.F16.E4M3.UNPACK_B R25, R67 ;  /* 0x00000043ff19723e */ /* 0x000fe400020006ff */
[----:B-1----:R-:W-:Y:S01]  /*90b0*/  F2FP.F16.E4M3.UNPACK_B R26, R64 ;  /* 0x00000040ff1a723e */ /* 0x002fe200020006ff */
[----:B------:R-:W-:Y:S01]  /*90c0*/  FADD R108, R36, R108 ;  /* 0x0000006c246c7221 */ /* 0x000fe20000000000 */
[----:B------:R-:W-:Y:S01]  /*90d0*/  F2FP.F16.E4M3.UNPACK_B R27, R65 ;  /* 0x00000041ff1b723e */ /* 0x000fe200020006ff */
[----:B------:R-:W-:Y:S01]  /*90e0*/  FADD R110, R37, R110 ;  /* 0x0000006e256e7221 */ /* 0x000fe20000000000 */
[----:B------:R-:W-:Y:S01]  /*90f0*/  FADD R111, R38, R111 ;  /* 0x0000006f266f7221 */ /* 0x000fe20000000000 */
[----:B------:R-:W-:Y:S02]  /*9100*/  FADD R113, R39, R113 ;  /* 0x0000007127717221 */ /* 0x000fe40000000000 */
[----:B------:R-:W-:Y:S01]  /*9110*/  HMMA.16816.F32 R36, R40, R24, RZ ;  /* 0x000000182824723c */ /* 0x000fe200000018ff */
[----:B------:R-:W-:Y:S01]  /*9120*/  FADD R103, R28, R103 ;  /* 0x000000671c677221 */ /* 0x000fe20000000000 */
[----:B------:R-:W-:Y:S01]  /*9130*/  FADD R104, R29, R104 ;  /* 0x000000681d687221 */ /* 0x000fe20000000000 */
[----:B------:R-:W-:Y:S01]  /*9140*/  FADD R105, R30, R105 ;  /* 0x000000691e697221 */ /* 0x000fe20000000000 */
[----:B------:R-:W-:Y:S01]  /*9150*/  FADD R106, R31, R106 ;  /* 0x0000006a1f6a7221 */ /* 0x000fe20000000000 */
[----:B------:R-:W-:-:S02]  /*9160*/  F2FP.F16.E4M3.UNPACK_B R28, R66.H1 ;  /* 0x00000042ff1c723e */ /* 0x000fc400030006ff */
[----:B------:R-:W-:Y:S01]  /*9170*/  F2FP.F16.E4M3.UNPACK_B R29, R67.H1 ;  /* 0x00000043ff1d723e */ /* 0x000fe200030006ff */
[----:B------:R-:W-:Y:S01]  /*9180*/  HMMA.16816.F32 R40, R40, R26, RZ ;  /* 0x0000001a2828723c */ /* 0x000fe200000018ff */
[----:B------:R-:W-:Y:S02]  /*9190*/  F2FP.F16.E4M3.UNPACK_B R30, R64.H1 ;  /* 0x00000040ff1e723e */ /* 0x000fe400030006ff */
[----:B------:R-:W-:-:S09]  /*91a0*/  F2FP.F16.E4M3.UNPACK_B R31, R65.H1 ;  /* 0x00000041ff1f723e */ /* 0x000fd200030006ff */
[C---:B------:R-:W-:Y:S08]  /*91b0*/  HMMA.16816.F32 R36, R32.reuse, R28, R36 ;  /* 0x0000001c2024723c */ /* 0x040ff00000001824 */
[----:B------:R-:W-:Y:S01]  /*91c0*/  HMMA.16816.F32 R32, R32, R30, R40 ;  /* 0x0000001e2020723c */ /* 0x000fe20000001828 */
[----:B------:R-:W0:Y:S04]  /*91d0*/  LDS.64 R40, [R46+0x500] ;  /* 0x000500002e287984 */ /* 0x000e280000000a00 */
[----:B------:R-:W1:Y:S06]  /*91e0*/  LDS.64 R42, [R46+0x780] ;  /* 0x000780002e2a7984 */ /* 0x000e6c0000000a00 */
[----:B------:R-:W-:Y:S01]  /*91f0*/  FADD R75, R36, R75 ;  /* 0x0000004b244b7221 */ /* 0x000fe20000000000 */
[----:B------:R-:W-:Y:S01]  /*9200*/  FADD R76, R37, R76 ;  /* 0x0000004c254c7221 */ /* 0x000fe20000000000 */
[----:B------:R-:W-:Y:S01]  /*9210*/  FADD R77, R38, R77 ;  /* 0x0000004d264d7221 */ /* 0x000fe20000000000 */
[----:B------:R-:W-:-:S05]  /*9220*/  FADD R78, R39, R78 ;  /* 0x0000004e274e7221 */ /* 0x000fca0000000000 */
[----:B------:R-:W-:Y:S01]  /*9230*/  FADD R79, R32, R79 ;  /* 0x0000004f204f7221 */ /* 0x000fe20000000000 */
[----:B------:R-:W-:Y:S02]  /*9240*/  IMAD.MOV.U32 R32, RZ, RZ, R46 ;  /* 0x000000ffff207224 */ /* 0x000fe400078e002e */
[----:B------:R-:W-:Y:S01]  /*9250*/  FADD R80, R33, R80 ;  /* 0x0000005021507221 */ /* 0x000fe20000000000 */
[----:B0-----:R-:W-:Y:S02]  /*9260*/  F2FP.F16.E4M3.UNPACK_B R36, R40 ;  /* 0x00000028ff24723e */ /* 0x001fe400020006ff */
[----:B------:R-:W-:Y:S02]  /*9270*/  F2FP.F16.E4M3.UNPACK_B R37, R41 ;  /* 0x00000029ff25723e */ /* 0x000fe400020006ff */
[----:B-1----:R-:W-:Y:S02]  /*9280*/  F2FP.F16.E4M3.UNPACK_B R38, R42 ;  /* 0x0000002aff26723e */ /* 0x002fe400020006ff */
[----:B------:R-:W-:-:S02]  /*9290*/  F2FP.F16.E4M3.UNPACK_B R39, R43 ;  /* 0x0000002bff27723e */ /* 0x000fc400020006ff */
[----:B------:R-:W-:Y:S02]  /*92a0*/  F2FP.F16.E4M3.UNPACK_B R40, R40.H1 ;  /* 0x00000028ff28723e */ /* 0x000fe400030006ff */
[----:B------:R-:W-:Y:S02]  /*92b0*/  F2FP.F16.E4M3.UNPACK_B R41, R41.H1 ;  /* 0x00000029ff29723e */ /* 0x000fe400030006ff */
[----:B------:R-:W-:Y:S01]  /*92c0*/  F2FP.F16.E4M3.UNPACK_B R42, R42.H1 ;  /* 0x0000002aff2a723e */ /* 0x000fe200030006ff */
[----:B------:R-:W-:Y:S01]  /*92d0*/  HMMA.16816.F32 R44, R36, R44, RZ ;  /* 0x0000002c242c723c */ /* 0x000fe200000018ff */
[----:B------:R-:W-:-:S07]  /*92e0*/  F2FP.F16.E4M3.UNPACK_B R43, R43.H1 ;  /* 0x0000002bff2b723e */ /* 0x000fce00030006ff */
[----:B------:R-:W-:-:S12]  /*92f0*/  HMMA.16816.F32 R64, R36, R18, RZ ;  /* 0x000000122440723c */ /* 0x000fd800000018ff */
[----:B------:R-:W-:Y:S08]  /*9300*/  HMMA.16816.F32 R44, R40, R50, R44 ;  /* 0x00000032282c723c */ /* 0x000ff0000000182c */
[----:B------:R-:W-:Y:S08]  /*9310*/  HMMA.16816.F32 R48, R36, R48, RZ ;  /* 0x000000302430723c */ /* 0x000ff000000018ff */
[----:B------:R-:W-:-:S12]  /*9320*/  HMMA.16816.F32 R64, R40, R22, R64 ;  /* 0x000000162840723c */ /* 0x000fd80000001840 */
[----:B------:R-:W-:Y:S08]  /*9330*/  HMMA.16816.F32 R48, R40, R54, R48 ;  /* 0x000000362830723c */ /* 0x000ff00000001830 */
[----:B------:R-:W-:-:S15]  /*9340*/  HMMA.16816.F32 R52, R36, R52, RZ ;  /* 0x000000342434723c */ /* 0x000fde00000018ff */
[----:B------:R-:W-:-:S05]  /*9350*/  NOP ;  /* 0x0000000000007918 */ /* 0x000fca0000000000 */
[----:B------:R-:W-:Y:S08]  /*9360*/  HMMA.16816.F32 R52, R40, R58, R52 ;  /* 0x0000003a2834723c */ /* 0x000ff00000001834 */
[----:B------:R-:W-:-:S15]  /*9370*/  HMMA.16816.F32 R56, R36, R56, RZ ;  /* 0x000000382438723c */ /* 0x000fde00000018ff */
[----:B------:R-:W-:-:S05]  /*9380*/  NOP ;  /* 0x0000000000007918 */ /* 0x000fca0000000000 */
[----:B------:R-:W-:Y:S08]  /*9390*/  HMMA.16816.F32 R56, R40, R62, R56 ;  /* 0x0000003e2838723c */ /* 0x000ff00000001838 */
[----:B------:R-:W-:-:S15]  /*93a0*/  HMMA.16816.F32 R60, R36, R60, RZ ;  /* 0x0000003c243c723c */ /* 0x000fde00000018ff */
[----:B------:R-:W-:-:S05]  /*93b0*/  NOP ;  /* 0x0000000000007918 */ /* 0x000fca0000000000 */
[----:B------:R-:W-:Y:S08]  /*93c0*/  HMMA.16816.F32 R60, R40, R20, R60 ;  /* 0x00000014283c723c */ /* 0x000ff0000000183c */
[C---:B------:R-:W-:Y:S08]  /*93d0*/  HMMA.16816.F32 R20, R36.reuse, R24, RZ ;  /* 0x000000182414723c */ /* 0x040ff000000018ff */
[----:B------:R-:W-:Y:S01]  /*93e0*/  HMMA.16816.F32 R36, R36, R26, RZ ;  /* 0x0000001a2424723c */ /* 0x000fe200000018ff */
[----:B------:R-:W-:-:S02]  /*93f0*/  IMAD.MOV.U32 R27, RZ, RZ, R32 ;  /* 0x000000ffff1b7224 */ /* 0x000fc400078e0020 */
[----:B------:R-:W0:Y:S04]  /*9400*/  LDS.64 R32, [R81+0x20] ;  /* 0x0000200051207984 */ /* 0x000e280000000a00 */
[----:B------:R-:W1:Y:S04]  /*9410*/  LDS.64 R18, [R27+0x2a0] ;  /* 0x0002a0001b127984 */ /* 0x000e680000000a00 */
[----:B------:R-:W2:Y:S01]  /*9420*/  LDS.64 R24, [R27+0x520] ;  /* 0x000520001b187984 */ /* 0x000ea20000000a00 */
[----:B------:R-:W-:Y:S03]  /*9430*/  HMMA.16816.F32 R20, R40, R28, R20 ;  /* 0x0000001c2814723c */ /* 0x000fe60000001814 */
[----:B------:R-:W3:Y:S01]  /*9440*/  LDL.LU R28, [R1+0x4] ;  /* 0x00000400011c7983 */ /* 0x000ee20000300800 */
[----:B------:R-:W-:-:S04]  /*9450*/  IMAD.MOV.U32 R29, RZ, RZ, R85 ;  /* 0x000000ffff1d7224 */ /* 0x000fc800078e0055 */
[----:B------:R-:W-:Y:S01]  /*9460*/  HMMA.16816.F32 R36, R40, R30, R36 ;  /* 0x0000001e2824723c */ /* 0x000fe20000001824 */
[----:B------:R-:W4:Y:S01]  /*9470*/  LDL.LU R30, [R1] ;  /* 0x00000000011e7983 */ /* 0x000f220000300800 */
[----:B------:R-:W-:Y:S02]  /*9480*/  IMAD.MOV.U32 R31, RZ, RZ, R84 ;  /* 0x000000ffff1f7224 */ /* 0x000fe400078e0054 */
[----:B------:R-:W-:Y:S01]  /*9490*/  FADD R7, R46, R7 ;  /* 0x000000072e077221 */ /* 0x000fe20000000000 */
[----:B------:R-:W-:Y:S01]  /*94a0*/  FADD R92, R53, R92 ;  /* 0x0000005c355c7221 */ /* 0x000fe20000000000 */
[----:B------:R-:W5:Y:S01]  /*94b0*/  LDS.64 R84, [R27+0x20] ;  /* 0x000020001b547984 */ /* 0x000f620000000a00 */
[----:B------:R-:W-:Y:S01]  /*94c0*/  FADD R47, R47, R6 ;  /* 0x000000062f2f7221 */ /* 0x000fe20000000000 */
[----:B------:R-:W-:Y:S02]  /*94d0*/  IMAD.MOV.U32 R53, RZ, RZ, R7 ;  /* 0x000000ffff357224 */ /* 0x000fe400078e0007 */
[----:B------:R-:W-:Y:S01]  /*94e0*/  FADD R16, R44, R16 ;  /* 0x000000102c107221 */ /* 0x000fe20000000000 */
[----:B------:R-:W3:Y:S01]  /*94f0*/  LDS.64 R26, [R27+0x7a0] ;  /* 0x0007a0001b1a7984 */ /* 0x000ee20000000a00 */
[----:B------:R-:W-:Y:S01]  /*9500*/  FADD R44, R49, R9 ;  /* 0x00000009312c7221 */ /* 0x000fe20000000000 */
[----:B------:R-:W-:Y:S01]  /*9510*/  FADD R90, R52, R90 ;  /* 0x0000005a345a7221 */ /* 0x000fe20000000000 */
[----:B------:R-:W-:Y:S01]  /*9520*/  FADD R93, R54, R93 ;  /* 0x0000005d365d7221 */ /* 0x000fe20000000000 */
[----:B------:R-:W3:Y:S01]  /*9530*/  LDS.64 R6, [R81+0x2a0] ;  /* 0x0002a00051067984 */ /* 0x000ee20000000a00 */
[----:B------:R-:W-:Y:S01]  /*9540*/  FADD R99, R61, R99 ;  /* 0x000000633d637221 */ /* 0x000fe20000000000 */
[----:B------:R-:W-:-:S02]  /*9550*/  IMAD.MOV.U32 R54, RZ, RZ, R29 ;  /* 0x000000ffff367224 */ /* 0x000fc400078e001d */
[----:B------:R-:W-:Y:S01]  /*9560*/  FADD R11, R48, R11 ;  /* 0x0000000b300b7221 */ /* 0x000fe20000000000 */
[----:B------:R-:W-:Y:S01]  /*9570*/  FADD R5, R50, R5 ;  /* 0x0000000532057221 */ /* 0x000fe20000000000 */
[----:B------:R-:W-:Y:S01]  /*9580*/  FADD R46, R51, R10 ;  /* 0x0000000a332e7221 */ /* 0x000fe20000000000 */
[----:B------:R-:W-:Y:S01]  /*9590*/  FADD R120, R60, R120 ;  /* 0x000000783c787221 */ /* 0x000fe20000000000 */
[----:B------:R-:W-:Y:S02]  /*95a0*/  IMAD.MOV.U32 R60, RZ, RZ, R11 ;  /* 0x000000ffff3c7224 */ /* 0x000fe400078e000b */
[----:B------:R-:W-:Y:S01]  /*95b0*/  FADD R123, R65, R123 ;  /* 0x0000007b417b7221 */ /* 0x000fe20000000000 */
[----:B------:R-:W-:Y:S01]  /*95c0*/  IMAD.MOV.U32 R65, RZ, RZ, R44 ;  /* 0x000000ffff417224 */ /* 0x000fe200078e002c */
[----:B0-----:R-:W-:Y:S01]  /*95d0*/  F2FP.F16.E4M3.UNPACK_B R9, R33 ;  /* 0x00000021ff09723e */ /* 0x001fe200020006ff */
[----:B------:R-:W-:Y:S01]  /*95e0*/  FADD R100, R62, R100 ;  /* 0x000000643e647221 */ /* 0x000fe20000000000 */
[----:B------:R-:W-:Y:S01]  /*95f0*/  F2FP.F16.E4M3.UNPACK_B R44, R32.H1 ;  /* 0x00000020ff2c723e */ /* 0x000fe200030006ff */
[----:B------:R-:W-:Y:S01]  /*9600*/  FADD R96, R56, R96 ;  /* 0x0000006038607221 */ /* 0x000fe20000000000 */
[----:B-1----:R-:W-:Y:S01]  /*9610*/  F2FP.F16.E4M3.UNPACK_B R42, R18 ;  /* 0x00000012ff2a723e */ /* 0x002fe200020006ff */
[----:B------:R-:W-:Y:S01]  /*9620*/  FADD R97, R57, R97 ;  /* 0x0000006139617221 */ /* 0x000fe20000000000 */
[----:B------:R-:W-:Y:S01]  /*9630*/  F2FP.F16.E4M3.UNPACK_B R43, R19 ;  /* 0x00000013ff2b723e */ /* 0x000fe200020006ff */
[----:B------:R-:W-:Y:S01]  /*9640*/  FADD R116, R58, R116 ;  /* 0x000000743a747221 */ /* 0x000fe20000000000 */
[-C--:B--2---:R-:W-:Y:S01]  /*9650*/  F2FP.F16.E4M3.UNPACK_B R29, R25.reuse ;  /* 0x00000019ff1d723e */ /* 0x084fe200020006ff */
[----:B------:R-:W-:Y:S01]  /*9660*/  FADD R118, R59, R118 ;  /* 0x000000763b767221 */ /* 0x000fe20000000000 */
[----:B------:R-:W-:Y:S01]  /*9670*/  F2FP.F16.E4M3.UNPACK_B R25, R25.H1 ;  /* 0x00000019ff19723e */ /* 0x000fe200030006ff */
[----:B------:R-:W-:Y:S01]  /*9680*/  FADD R101, R66, R101 ;  /* 0x0000006542657221 */ /* 0x000fe20000000000 */
[----:B------:R-:W-:Y:S01]  /*9690*/  FADD R95, R67, R95 ;  /* 0x0000005f435f7221 */ /* 0x000fe20000000000 */
[----:B------:R-:W-:-:S02]  /*96a0*/  IMAD.MOV.U32 R66, RZ, RZ, R46 ;  /* 0x000000ffff427224 */ /* 0x000fc400078e002e */
[----:B------:R-:W-:Y:S01]  /*96b0*/  FADD R94, R55, R94 ;  /* 0x0000005e375e7221 */ /* 0x000fe20000000000 */
[----:B------:R-:W-:Y:S02]  /*96c0*/  IMAD.MOV.U32 R67, RZ, RZ, R47 ;  /* 0x000000ffff437224 */ /* 0x000fe400078e002f */
[----:B------:R-:W-:Y:S01]  /*96d0*/  FADD R102, R63, R102 ;  /* 0x000000663f667221 */ /* 0x000fe20000000000 */
[----:B------:R-:W-:Y:S01]  /*96e0*/  FADD R121, R64, R121 ;  /* 0x0000007940797221 */ /* 0x000fe20000000000 */
[----:B------:R-:W-:Y:S01]  /*96f0*/  FADD R98, R20, R98 ;  /* 0x0000006214627221 */ /* 0x000fe20000000000 */
[----:B------:R-:W-:Y:S01]  /*9700*/  FADD R64, R21, R72 ;  /* 0x0000004815407221 */ /* 0x000fe20000000000 */
[----:B------:R-:W-:Y:S01]  /*9710*/  FADD R63, R22, R73 ;  /* 0x00000049163f7221 */ /* 0x000fe20000000000 */
[----:B------:R-:W-:Y:S01]  /*9720*/  FADD R86, R23, R86 ;  /* 0x0000005617567221 */ /* 0x000fe20000000000 */
[----:B-----5:R-:W-:Y:S01]  /*9730*/  F2FP.F16.E4M3.UNPACK_B R40, R84 ;  /* 0x00000054ff28723e */ /* 0x020fe200020006ff */
[----:B------:R-:W-:Y:S01]  /*9740*/  FADD R91, R36, R91 ;  /* 0x0000005b245b7221 */ /* 0x000fe20000000000 */
[----:B------:R-:W-:Y:S01]  /*9750*/  F2FP.F16.E4M3.UNPACK_B R41, R85 ;  /* 0x00000055ff29723e */ /* 0x000fe200020006ff */
[----:B------:R-:W-:Y:S01]  /*9760*/  FADD R87, R37, R87 ;  /* 0x0000005725577221 */ /* 0x000fe20000000000 */
[----:B------:R-:W-:Y:S01]  /*9770*/  FADD R88, R38, R88 ;  /* 0x0000005826587221 */ /* 0x000fe20000000000 */
[----:B------:R-:W-:Y:S01]  /*9780*/  FADD R89, R39, R89 ;  /* 0x0000005927597221 */ /* 0x000fe20000000000 */
[----:B------:R-:W-:Y:S01]  /*9790*/  UIADD3 UR15, UPT, UPT, UR15, 0x1, URZ ;  /* 0x000000010f0f7890 */ /* 0x000fe2000fffe0ff */
[----:B------:R-:W-:-:S02]  /*97a0*/  VIADD R17, R17, 0x40 ;  /* 0x0000004011117836 */ /* 0x000fc40000000000 */
[----:B------:R-:W-:Y:S01]  /*97b0*/  VIADD R2, R2, 0x40 ;  /* 0x0000004002027836 */ /* 0x000fe20000000000 */
[----:B------:R-:W-:Y:S01]  /*97c0*/  UISETP.NE.AND UP0, UPT, UR15, URZ, UPT ;  /* 0x000000ff0f00728c */ /* 0x000fe2000bf05270 */
[----:B------:R-:W-:Y:S02]  /*97d0*/  VIADD R12, R12, 0x40 ;  /* 0x000000400c0c7836 */ /* 0x000fe40000000000 */
[----:B------:R-:W-:Y:S02]  /*97e0*/  VIADD R13, R13, 0x40 ;  /* 0x000000400d0d7836 */ /* 0x000fe40000000000 */
[----:B------:R-:W-:Y:S02]  /*97f0*/  VIADD R14, R14, 0x40 ;  /* 0x000000400e0e7836 */ /* 0x000fe40000000000 */
[----:B------:R-:W-:Y:S02]  /*9800*/  VIADD R15, R15, 0x40 ;  /* 0x000000400f0f7836 */ /* 0x000fe40000000000 */
[----:B----4-:R-:W-:Y:S01]  /*9810*/  FADD R34, R34, R30 ;  /* 0x0000001e22227221 */ /* 0x010fe20000000000 */
[----:B---3--:R-:W-:Y:S01]  /*9820*/  FADD R30, R35, R28 ;  /* 0x0000001c231e7221 */ /* 0x008fe20000000000 */
[----:B------:R-:W-:Y:S01]  /*9830*/  FADD R28, R45, R8 ;  /* 0x000000082d1c7221 */ /* 0x000fe20000000000 */
[----:B------:R-:W-:Y:S01]  /*9840*/  IMAD.MOV.U32 R35, RZ, RZ, R31 ;  /* 0x000000ffff237224 */ /* 0x000fe200078e001f */
[----:B------:R-:W-:Y:S01]  /*9850*/  F2FP.F16.E4M3.UNPACK_B R8, R32 ;  /* 0x00000020ff08723e */ /* 0x000fe200020006ff */
[----:B------:R-:W-:Y:S01]  /*9860*/  IMAD.MOV.U32 R52, RZ, RZ, R30 ;  /* 0x000000ffff347224 */ /* 0x000fe200078e001e */
[----:B------:R-:W-:Y:S01]  /*9870*/  F2FP.F16.E4M3.UNPACK_B R30, R26 ;  /* 0x0000001aff1e723e */ /* 0x000fe200020006ff */
[----:B------:R-:W-:Y:S01]  /*9880*/  IMAD.MOV.U32 R61, RZ, RZ, R28 ;  /* 0x000000ffff3d7224 */ /* 0x000fe200078e001c */
[----:B------:R-:W-:Y:S01]  /*9890*/  F2FP.F16.E4M3.UNPACK_B R28, R24 ;  /* 0x00000018ff1c723e */ /* 0x000fe200020006ff */
[----:B------:R-:W-:Y:S01]  /*98a0*/  IMAD.MOV.U32 R62, RZ, RZ, R34 ;  /* 0x000000ffff3e7224 */ /* 0x000fe200078e0022 */
[----:B------:R-:W-:Y:S01]  /*98b0*/  F2FP.F16.E4M3.UNPACK_B R31, R27 ;  /* 0x0000001bff1f723e */ /* 0x000fe200020006ff */
[----:B------:R-:W-:Y:S01]  /*98c0*/  HMMA.16816.F32 R48, R40, R8, RZ ;  /* 0x000000082830723c */ /* 0x000fe200000018ff */
[----:B------:R-:W-:Y:S01]  /*98d0*/  F2FP.F16.E4M3.UNPACK_B R32, R84.H1 ;  /* 0x00000054ff20723e */ /* 0x000fe200030006ff */
[----:B------:R-:W-:Y:S01]  /*98e0*/  IMAD.MOV.U32 R84, RZ, RZ, R35 ;  /* 0x000000ffff547224 */ /* 0x000fe200078e0023 */
[----:B------:R-:W-:-:S02]  /*98f0*/  F2FP.F16.E4M3.UNPACK_B R45, R33.H1 ;  /* 0x00000021ff2d723e */ /* 0x000fc400030006ff */
[----:B------:R-:W-:Y:S01]  /*9900*/  F2FP.F16.E4M3.UNPACK_B R33, R85.H1 ;  /* 0x00000055ff21723e */ /* 0x000fe200030006ff */
[----:B------:R-:W-:Y:S01]  /*9910*/  IMAD.MOV.U32 R85, RZ, RZ, R54 ;  /* 0x000000ffff557224 */ /* 0x000fe200078e0036 */
[----:B------:R-:W-:Y:S01]  /*9920*/  F2FP.F16.E4M3.UNPACK_B R34, R18.H1 ;  /* 0x00000012ff22723e */ /* 0x000fe200030006ff */
[----:B------:R-:W-:Y:S01]  /*9930*/  HMMA.16816.F32 R8, R28, R8, RZ ;  /* 0x000000081c08723c */ /* 0x000fe200000018ff */
[----:B------:R-:W-:Y:S01]  /*9940*/  F2FP.F16.E4M3.UNPACK_B R35, R19.H1 ;  /* 0x00000013ff23723e */ /* 0x000fe200030006ff */
[----:B------:R-:W0:Y:S01]  /*9950*/  LDS.64 R54, [R81+0x7a0] ;  /* 0x0007a00051367984 */ /* 0x000e220000000a00 */
[----:B------:R-:W-:Y:S02]  /*9960*/  F2FP.F16.E4M3.UNPACK_B R24, R24.H1 ;  /* 0x00000018ff18723e */ /* 0x000fe400030006ff */
[----:B------:R-:W-:Y:S01]  /*9970*/  F2FP.F16.E4M3.UNPACK_B R26, R26.H1 ;  /* 0x0000001aff1a723e */ /* 0x000fe200030006ff */
[----:B------:R-:W1:Y:S01]  /*9980*/  LDS.64 R18, [R81+0x520] ;  /* 0x0005200051127984 */ /* 0x000e620000000a00 */
[----:B------:R-:W-:-:S05]  /*9990*/  F2FP.F16.E4M3.UNPACK_B R27, R27.H1 ;  /* 0x0000001bff1b723e */ /* 0x000fca00030006ff */
[-C--:B------:R-:W-:Y:S08]  /*99a0*/  HMMA.16816.F32 R48, R32, R44.reuse, R48 ;  /* 0x0000002c2030723c */ /* 0x080ff00000001830 */
[----:B------:R-:W-:Y:S01]  /*99b0*/  HMMA.16816.F32 R8, R24, R44, R8 ;  /* 0x0000002c1808723c */ /* 0x000fe20000001808 */
[----:B------:R-:W-:Y:S02]  /*99c0*/  F2FP.F16.E4M3.UNPACK_B R44, R6 ;  /* 0x00000006ff2c723e */ /* 0x000fe400020006ff */
[----:B------:R-:W-:-:S02]  /*99d0*/  F2FP.F16.E4M3.UNPACK_B R45, R7 ;  /* 0x00000007ff2d723e */ /* 0x000fc400020006ff */
[----:B------:R-:W-:Y:S02]  /*99e0*/  F2FP.F16.E4M3.UNPACK_B R6, R6.H1 ;  /* 0x00000006ff06723e */ /* 0x000fe400030006ff */
[----:B------:R-:W-:-:S03]  /*99f0*/  F2FP.F16.E4M3.UNPACK_B R7, R7.H1 ;  /* 0x00000007ff07723e */ /* 0x000fc600030006ff */
[-C--:B------:R-:W-:Y:S01]  /*9a00*/  HMMA.16816.F32 R56, R40, R44.reuse, RZ ;  /* 0x0000002c2838723c */ /* 0x080fe200000018ff */
[----:B------:R-:W-:Y:S01]  /*9a10*/  FADD R125, R125, R51 ;  /* 0x000000337d7d7221 */ /* 0x000fe20000000000 */
[----:B------:R-:W-:Y:S02]  /*9a20*/  IMAD.MOV.U32 R51, RZ, RZ, R65 ;  /* 0x000000ffff337224 */ /* 0x000fe400078e0041 */
[----:B------:R-:W-:Y:S01]  /*9a30*/  FADD R84, R84, R48 ;  /* 0x0000003054547221 */ /* 0x000fe20000000000 */
[----:B------:R-:W-:Y:S02]  /*9a40*/  IMAD.MOV.U32 R65, RZ, RZ, R52 ;  /* 0x000000ffff417224 */ /* 0x000fe400078e0034 */
[----:B------:R-:W-:Y:S01]  /*9a50*/  FADD R85, R85, R49 ;  /* 0x0000003155557221 */ /* 0x000fe20000000000 */
[----:B------:R-:W-:Y:S01]  /*9a60*/  FADD R124, R124, R50 ;  /* 0x000000327c7c7221 */ /* 0x000fe20000000000 */
[----:B------:R-:W-:Y:S01]  /*9a70*/  IMAD.MOV.U32 R50, RZ, RZ, R66 ;  /* 0x000000ffff327224 */ /* 0x000fe200078e0042 */
[----:B------:R-:W-:Y:S01]  /*9a80*/  HMMA.16816.F32 R44, R28, R44, RZ ;  /* 0x0000002c1c2c723c */ /* 0x000fe200000018ff */
[----:B------:R-:W-:Y:S01]  /*9a90*/  FADD R16, R16, R8 ;  /* 0x0000000810107221 */ /* 0x000fe20000000000 */
[----:B------:R-:W-:Y:S01]  /*9aa0*/  FADD R8, R61, R9 ;  /* 0x000000093d087221 */ /* 0x000fe20000000000 */
[----:B------:R-:W-:Y:S01]  /*9ab0*/  IMAD.MOV.U32 R9, RZ, RZ, R60 ;  /* 0x000000ffff097224 */ /* 0x000fe200078e003c */
[-C--:B0-----:R-:W-:Y:S01]  /*9ac0*/  F2FP.F16.E4M3.UNPACK_B R66, R54.reuse ;  /* 0x00000036ff42723e */ /* 0x081fe200020006ff */
[----:B------:R-:W0:Y:S01]  /*9ad0*/  LDS.64 R60, [R81+0xca0] ;  /* 0x000ca000513c7984 */ /* 0x000e220000000a00 */
[----:B------:R-:W-:-:S02]  /*9ae0*/  F2FP.F16.E4M3.UNPACK_B R54, R54.H1 ;  /* 0x00000036ff36723e */ /* 0x000fc400030006ff */
[-C--:B-1----:R-:W-:Y:S02]  /*9af0*/  F2FP.F16.E4M3.UNPACK_B R48, R18.reuse ;  /* 0x00000012ff30723e */ /* 0x082fe400020006ff */
[-C--:B------:R-:W-:Y:S01]  /*9b00*/  F2FP.F16.E4M3.UNPACK_B R49, R19.reuse ;  /* 0x00000013ff31723e */ /* 0x080fe200020006ff */
[-C--:B------:R-:W-:Y:S01]  /*9b10*/  HMMA.16816.F32 R56, R32, R6.reuse, R56 ;  /* 0x000000062038723c */ /* 0x080fe20000001838 */
[----:B------:R-:W-:Y:S02]  /*9b20*/  F2FP.F16.E4M3.UNPACK_B R72, R18.H1 ;  /* 0x00000012ff48723e */ /* 0x000fe400030006ff */
[----:B------:R-:W-:Y:S02]  /*9b30*/  F2FP.F16.E4M3.UNPACK_B R73, R19.H1 ;  /* 0x00000013ff49723e */ /* 0x000fe400030006ff */
[----:B------:R-:W1:Y:S04]  /*9b40*/  LDS.64 R18, [R81+0xf20] ;  /* 0x000f200051127984 */ /* 0x000e680000000a00 */
[----:B------:R-:W-:Y:S01]  /*9b50*/  HMMA.16816.F32 R44, R24, R6, R44 ;  /* 0x00000006182c723c */ /* 0x000fe2000000182c */
[----:B------:R-:W-:Y:S01]  /*9b60*/  FADD R7, R53, R10 ;  /* 0x0000000a35077221 */ /* 0x000fe20000000000 */
[----:B------:R-:W-:Y:S01]  /*9b70*/  IMAD.MOV.U32 R6, RZ, RZ, R67 ;  /* 0x000000ffff067224 */ /* 0x000fe200078e0043 */
[----:B------:R-:W2:Y:S01]  /*9b80*/  LDS.64 R52, [R81+0xa20] ;  /* 0x000a200051347984 */ /* 0x000ea20000000a00 */
[----:B------:R-:W-:-:S02]  /*9b90*/  F2FP.F16.E4M3.UNPACK_B R67, R55 ;  /* 0x00000037ff43723e */ /* 0x000fc400020006ff */
[----:B------:R-:W-:Y:S01]  /*9ba0*/  FADD R6, R6, R11 ;  /* 0x0000000b06067221 */ /* 0x000fe20000000000 */
[----:B------:R-:W-:Y:S01]  /*9bb0*/  F2FP.F16.E4M3.UNPACK_B R55, R55.H1 ;  /* 0x00000037ff37723e */ /* 0x000fe200030006ff */
[----:B------:R-:W-:Y:S02]  /*9bc0*/  HMMA.16816.F32 R20, R40, R48, RZ ;  /* 0x000000302814723c */ /* 0x000fe400000018ff */
[----:B------:R-:W-:Y:S01]  /*9bd0*/  FADD R111, R111, R58 ;  /* 0x0000003a6f6f7221 */ /* 0x000fe20000000000 */
[----:B------:R-:W-:Y:S01]  /*9be0*/  FADD R113, R113, R59 ;  /* 0x0000003b71717221 */ /* 0x000fe20000000000 */
[----:B------:R-:W-:Y:S01]  /*9bf0*/  FADD R108, R108, R56 ;  /* 0x000000386c6c7221 */ /* 0x000fe20000000000 */
[----:B------:R-:W-:-:S03]  /*9c00*/  FADD R110, R110, R57 ;  /* 0x000000396e6e7221 */ /* 0x000fc60000000000 */
[----:B------:R-:W-:Y:S03]  /*9c10*/  HMMA.16816.F32 R36, R40, R66, RZ ;  /* 0x000000422824723c */ /* 0x000fe600000018ff */
[----:B------:R-:W-:Y:S01]  /*9c20*/  FADD R11, R9, R44 ;  /* 0x0000002c090b7221 */ /* 0x000fe20000000000 */
[----:B------:R-:W-:Y:S01]  /*9c30*/  FADD R9, R51, R45 ;  /* 0x0000002d33097221 */ /* 0x000fe20000000000 */
[----:B------:R-:W-:Y:S01]  /*9c40*/  FADD R5, R5, R46 ;  /* 0x0000002e05057221 */ /* 0x000fe20000000000 */
[----:B------:R-:W-:Y:S02]  /*9c50*/  FADD R10, R50, R47 ;  /* 0x0000002f320a7221 */ /* 0x000fe40000000000 */
[----:B------:R3:W4:Y:S01]  /*9c60*/  LDS.64 R50, [R81+0x11a0] ;  /* 0x0011a00051327984 */ /* 0x0007220000000a00 */
[-C--:B0-----:R-:W-:Y:S02]  /*9c70*/  F2FP.F16.E4M3.UNPACK_B R56, R60.reuse ;  /* 0x0000003cff38723e */ /* 0x081fe400020006ff */
[----:B------:R-:W-:Y:S01]  /*9c80*/  F2FP.F16.E4M3.UNPACK_B R57, R61 ;  /* 0x0000003dff39723e */ /* 0x000fe200020006ff */
[----:B------:R-:W-:Y:S01]  /*9c90*/  HMMA.16816.F32 R20, R32, R72, R20 ;  /* 0x000000482014723c */ /* 0x000fe20000001814 */
[----:B------:R-:W-:-:S02]  /*9ca0*/  F2FP.F16.E4M3.UNPACK_B R60, R60.H1 ;  /* 0x0000003cff3c723e */ /* 0x000fc400030006ff */
[----:B------:R-:W-:Y:S01]  /*9cb0*/  F2FP.F16.E4M3.UNPACK_B R61, R61.H1 ;  /* 0x0000003dff3d723e */ /* 0x000fe200030006ff */
[----:B---3--:R-:W-:-:S04]  /*9cc0*/  IMAD.MOV.U32 R81, RZ, RZ, R65 ;  /* 0x000000ffff517224 */ /* 0x008fc800078e0041 */
[----:B------:R-:W-:Y:S01]  /*9cd0*/  HMMA.16816.F32 R36, R32, R54, R36 ;  /* 0x000000362024723c */ /* 0x000fe20000001824 */
[-C--:B-1----:R-:W-:Y:S02]  /*9ce0*/  F2FP.F16.E4M3.UNPACK_B R65, R19.reuse ;  /* 0x00000013ff41723e */ /* 0x082fe400020006ff */
[----:B------:R-:W-:Y:S02]  /*9cf0*/  F2FP.F16.E4M3.UNPACK_B R19, R19.H1 ;  /* 0x00000013ff13723e */ /* 0x000fe400030006ff */
[----:B--2---:R-:W-:Y:S02]  /*9d00*/  F2FP.F16.E4M3.UNPACK_B R58, R52 ;  /* 0x00000034ff3a723e */ /* 0x004fe400020006ff */
[----:B------:R-:W-:-:S04]  /*9d10*/  F2FP.F16.E4M3.UNPACK_B R59, R53 ;  /* 0x00000035ff3b723e */ /* 0x000fc800020006ff */
[----:B------:R-:W-:Y:S01]  /*9d20*/  FADD R115, R115, R20 ;  /* 0x0000001473737221 */ /* 0x000fe20000000000 */
[----:B------:R-:W-:Y:S01]  /*9d30*/  FADD R112, R112, R21 ;  /* 0x0000001570707221 */ /* 0x000fe20000000000 */
[----:B------:R-:W-:Y:S01]  /*9d40*/  FADD R114, R114, R22 ;  /* 0x0000001672727221 */ /* 0x000fe20000000000 */
[----:B------:R-:W-:Y:S01]  /*9d50*/  FADD R117, R117, R23 ;  /* 0x0000001775757221 */ /* 0x000fe20000000000 */
[----:B------:R-:W-:Y:S01]  /*9d60*/  F2FP.F16.E4M3.UNPACK_B R52, R52.H1 ;  /* 0x00000034ff34723e */ /* 0x000fe200030006ff */
[----:B------:R-:W-:Y:S01]  /*9d70*/  HMMA.16816.F32 R44, R40, R58, RZ ;  /* 0x0000003a282c723c */ /* 0x000fe200000018ff */
[----:B------:R-:W-:Y:S02]  /*9d80*/  F2FP.F16.E4M3.UNPACK_B R53, R53.H1 ;  /* 0x00000035ff35723e */ /* 0x000fe400030006ff */
[----:B------:R-:W-:Y:S01]  /*9d90*/  FADD R119, R119, R36 ;  /* 0x0000002477777221 */ /* 0x000fe20000000000 */
[----:B------:R-:W-:Y:S01]  /*9da0*/  FADD R122, R122, R37 ;  /* 0x000000257a7a7221 */ /* 0x000fe20000000000 */
[----:B------:R-:W-:Y:S01]  /*9db0*/  FADD R82, R82, R38 ;  /* 0x0000002652527221 */ /* 0x000fe20000000000 */
[----:B------:R-:W-:-:S02]  /*9dc0*/  FADD R83, R83, R39 ;  /* 0x0000002753537221 */ /* 0x000fc40000000000 */
[----:B------:R-:W-:-:S12]  /*9dd0*/  HMMA.16816.F32 R20, R40, R56, RZ ;  /* 0x000000382814723c */ /* 0x000fd800000018ff */
[C---:B------:R-:W-:Y:S08]  /*9de0*/  HMMA.16816.F32 R44, R32.reuse, R52, R44 ;  /* 0x00000034202c723c */ /* 0x040ff0000000182c */
[----:B------:R-:W-:Y:S11]  /*9df0*/  HMMA.16816.F32 R20, R32, R60, R20 ;  /* 0x0000003c2014723c */ /* 0x000ff60000001814 */
[----:B------:R-:W-:Y:S01]  /*9e00*/  FADD R103, R103, R44 ;  /* 0x0000002c67677221 */ /* 0x000fe20000000000 */
[----:B------:R-:W-:-:S02]  /*9e10*/  IMAD.MOV.U32 R44, RZ, RZ, R64 ;  /* 0x000000ffff2c7224 */ /* 0x000fc400078e0040 */
[----:B------:R-:W-:Y:S01]  /*9e20*/  FADD R104, R104, R45 ;  /* 0x0000002d68687221 */ /* 0x000fe20000000000 */
[----:B------:R-:W-:Y:S01]  /*9e30*/  FADD R105, R105, R46 ;  /* 0x0000002e69697221 */ /* 0x000fe20000000000 */
[----:B------:R-:W-:Y:S01]  /*9e40*/  IMAD.MOV.U32 R45, RZ, RZ, R63 ;  /* 0x000000ffff2d7224 */ /* 0x000fe200078e003f */
[----:B------:R-:W-:Y:S01]  /*9e50*/  F2FP.F16.E4M3.UNPACK_B R64, R18 ;  /* 0x00000012ff40723e */ /* 0x000fe200020006ff */
[----:B------:R-:W-:Y:S01]  /*9e60*/  IMAD.MOV.U32 R46, RZ, RZ, R62 ;  /* 0x000000ffff2e7224 */ /* 0x000fe200078e003e */
[-C--:B----4-:R-:W-:Y:S01]  /*9e70*/  F2FP.F16.E4M3.UNPACK_B R62, R50.reuse ;  /* 0x00000032ff3e723e */ /* 0x090fe200020006ff */
[----:B------:R-:W-:Y:S01]  /*9e80*/  FADD R107, R107, R20 ;  /* 0x000000146b6b7221 */ /* 0x000fe20000000000 */
[-C--:B------:R-:W-:Y:S01]  /*9e90*/  F2FP.F16.E4M3.UNPACK_B R63, R51.reuse ;  /* 0x00000033ff3f723e */ /* 0x080fe200020006ff */
[----:B------:R-:W-:Y:S01]  /*9ea0*/  FADD R109, R109, R21 ;  /* 0x000000156d6d7221 */ /* 0x000fe20000000000 */
[----:B------:R-:W-:Y:S01]  /*9eb0*/  F2FP.F16.E4M3.UNPACK_B R20, R50.H1 ;  /* 0x00000032ff14723e */ /* 0x000fe200030006ff */
[----:B------:R-:W-:Y:S01]  /*9ec0*/  HMMA.16816.F32 R36, R40, R64, RZ ;  /* 0x000000402824723c */ /* 0x000fe200000018ff */
[----:B------:R-:W-:Y:S01]  /*9ed0*/  F2FP.F16.E4M3.UNPACK_B R21, R51.H1 ;  /* 0x00000033ff15723e */ /* 0x000fe200030006ff */
[----:B------:R-:W-:Y:S01]  /*9ee0*/  FADD R106, R106, R47 ;  /* 0x0000002f6a6a7221 */ /* 0x000fe20000000000 */
[----:B------:R-:W-:Y:S01]  /*9ef0*/  F2FP.F16.E4M3.UNPACK_B R18, R18.H1 ;  /* 0x00000012ff12723e */ /* 0x000fe200030006ff */
[----:B------:R-:W-:Y:S01]  /*9f00*/  FADD R71, R71, R22 ;  /* 0x0000001647477221 */ /* 0x000fe20000000000 */
[----:B------:R-:W-:-:S03]  /*9f10*/  FADD R74, R74, R23 ;  /* 0x000000174a4a7221 */ /* 0x000fc60000000000 */
[----:B------:R-:W-:Y:S08]  /*9f20*/  HMMA.16816.F32 R40, R40, R62, RZ ;  /* 0x0000003e2828723c */ /* 0x000ff000000018ff */
[----:B------:R-:W-:Y:S08]  /*9f30*/  HMMA.16816.F32 R48, R28, R48, RZ ;  /* 0x000000301c30723c */ /* 0x000ff000000018ff */
[C---:B------:R-:W-:Y:S08]  /*9f40*/  HMMA.16816.F32 R36, R32.reuse, R18, R36 ;  /* 0x000000122024723c */ /* 0x040ff00000001824 */
[----:B------:R-:W-:Y:S01]  /*9f50*/  HMMA.16816.F32 R32, R32, R20, R40 ;  /* 0x000000142020723c */ /* 0x000fe20000001828 */
[----:B------:R-:W-:-:S02]  /*9f60*/  IMAD.MOV.U32 R41, RZ, RZ, R46 ;  /* 0x000000ffff297224 */ /* 0x000fc400078e002e */
[----:B------:R-:W-:Y:S02]  /*9f70*/  IMAD.MOV.U32 R42, RZ, RZ, R45 ;  /* 0x000000ffff2a7224 */ /* 0x000fe400078e002d */
[----:B------:R-:W-:-:S03]  /*9f80*/  IMAD.MOV.U32 R43, RZ, RZ, R44 ;  /* 0x000000ffff2b7224 */ /* 0x000fc600078e002c */
[----:B------:R-:W-:Y:S01]  /*9f90*/  HMMA.16816.F32 R48, R24, R72, R48 ;  /* 0x000000481830723c */ /* 0x000fe20000001830 */
[----:B------:R-:W-:Y:S02]  /*9fa0*/  IMAD.MOV.U32 R73, RZ, RZ, R42 ;  /* 0x000000ffff497224 */ /* 0x000fe400078e002a */
[----:B------:R-:W-:Y:S02]  /*9fb0*/  IMAD.MOV.U32 R72, RZ, RZ, R43 ;  /* 0x000000ffff487224 */ /* 0x000fe400078e002b */
[----:B------:R-:W-:Y:S01]  /*9fc0*/  FADD R75, R75, R36 ;  /* 0x000000244b4b7221 */ /* 0x000fe20000000000 */
[----:B------:R-:W-:Y:S01]  /*9fd0*/  FADD R76, R76, R37 ;  /* 0x000000254c4c7221 */ /* 0x000fe20000000000 */
[----:B------:R-:W-:Y:S01]  /*9fe0*/  FADD R77, R77, R38 ;  /* 0x000000264d4d7221 */ /* 0x000fe20000000000 */
[----:B------:R-:W-:Y:S01]  /*9ff0*/  FADD R78, R78, R39 ;  /* 0x000000274e4e7221 */ /* 0x000fe20000000000 */
[----:B------:R-:W-:Y:S01]  /*a000*/  HMMA.16816.F32 R44, R28, R66, RZ ;  /* 0x000000421c2c723c */ /* 0x000fe200000018ff */
[----:B------:R-:W-:-:S02]  /*a010*/  IMAD.MOV.U32 R67, RZ, RZ, R41 ;  /* 0x000000ffff437224 */ /* 0x000fc400078e0029 */
[----:B------:R-:W-:Y:S01]  /*a020*/  FADD R79, R79, R32 ;  /* 0x000000204f4f7221 */ /* 0x000fe20000000000 */
[----:B------:R-:W-:-:S04]  /*a030*/  FADD R80, R80, R33 ;  /* 0x0000002150507221 */ /* 0x000fc80000000000 */
[----:B------:R-:W-:Y:S02]  /*a040*/  HMMA.16816.F32 R40, R28, R58, RZ ;  /* 0x0000003a1c28723c */ /* 0x000fe400000018ff */
[----:B------:R-:W-:Y:S01]  /*a050*/  FADD R90, R90, R48 ;  /* 0x000000305a5a7221 */ /* 0x000fe20000000000 */
[----:B------:R-:W-:Y:S01]  /*a060*/  FADD R92, R92, R49 ;  /* 0x000000315c5c7221 */ /* 0x000fe20000000000 */
[----:B------:R-:W-:Y:S01]  /*a070*/  FADD R93, R93, R50 ;  /* 0x000000325d5d7221 */ /* 0x000fe20000000000 */
[----:B------:R-:W-:-:S03]  /*a080*/  FADD R94, R94, R51 ;  /* 0x000000335e5e7221 */ /* 0x000fc60000000000 */
[----:B------:R-:W-:Y:S08]  /*a090*/  HMMA.16816.F32 R56, R28, R56, RZ ;  /* 0x000000381c38723c */ /* 0x000ff000000018ff */
[C---:B------:R-:W-:Y:S08]  /*a0a0*/  HMMA.16816.F32 R44, R24.reuse, R54, R44 ;  /* 0x00000036182c723c */ /* 0x040ff0000000182c */
[----:B------:R-:W-:Y:S08]  /*a0b0*/  HMMA.16816.F32 R40, R24, R52, R40 ;  /* 0x000000341828723c */ /* 0x000ff00000001828 */
[----:B------:R-:W-:Y:S03]  /*a0c0*/  HMMA.16816.F32 R52, R28, R64, RZ ;  /* 0x000000401c34723c */ /* 0x000fe600000018ff */
[----:B------:R-:W-:Y:S01]  /*a0d0*/  FADD R96, R96, R44 ;  /* 0x0000002c60607221 */ /* 0x000fe20000000000 */
[----:B------:R-:W-:Y:S01]  /*a0e0*/  FADD R97, R97, R45 ;  /* 0x0000002d61617221 */ /* 0x000fe20000000000 */
[----:B------:R-:W-:Y:S01]  /*a0f0*/  FADD R116, R116, R46 ;  /* 0x0000002e74747221 */ /* 0x000fe20000000000 */
[----:B------:R-:W-:-:S02]  /*a100*/  FADD R118, R118, R47 ;  /* 0x0000002f76767221 */ /* 0x000fc40000000000 */
[----:B------:R-:W-:Y:S03]  /*a110*/  HMMA.16816.F32 R28, R28, R62, RZ ;  /* 0x0000003e1c1c723c */ /* 0x000fe600000018ff */
[----:B------:R-:W-:Y:S01]  /*a120*/  FADD R120, R120, R40 ;  /* 0x0000002878787221 */ /* 0x000fe20000000000 */
[----:B------:R-:W-:Y:S01]  /*a130*/  FADD R99, R99, R41 ;  /* 0x0000002963637221 */ /* 0x000fe20000000000 */
[----:B------:R-:W-:Y:S01]  /*a140*/  FADD R100, R100, R42 ;  /* 0x0000002a64647221 */ /* 0x000fe20000000000 */
[----:B------:R-:W-:Y:S02]  /*a150*/  FADD R102, R102, R43 ;  /* 0x0000002b66667221 */ /* 0x000fe40000000000 */
[C---:B------:R-:W-:Y:S08]  /*a160*/  HMMA.16816.F32 R56, R24.reuse, R60, R56 ;  /* 0x0000003c1838723c */ /* 0x040ff00000001838 */
[C---:B------:R-:W-:Y:S01]  /*a170*/  HMMA.16816.F32 R52, R24.reuse, R18, R52 ;  /* 0x000000121834723c */ /* 0x040fe20000001834 */
[----:B------:R-:W-:Y:S01]  /*a180*/  FADD R19, R81, R35 ;  /* 0x0000002351137221 */ /* 0x000fe20000000000 */
[----:B------:R-:W0:Y:S06]  /*a190*/  LDC R18, c[0x0][0x3a4] ;  /* 0x0000e900ff127b82 */ /* 0x000e2c0000000800 */
[----:B------:R-:W-:Y:S01]  /*a1a0*/  HMMA.16816.F32 R28, R24, R20, R28 ;  /* 0x00000014181c723c */ /* 0x000fe2000000181c */
[----:B------:R-:W-:-:S02]  /*a1b0*/  FADD R20, R67, R34 ;  /* 0x0000002243147221 */ /* 0x000fc40000000000 */
[----:B------:R-:W-:Y:S01]  /*a1c0*/  FADD R121, R121, R56 ;  /* 0x0000003879797221 */ /* 0x000fe20000000000 */
[----:B------:R-:W-:Y:S01]  /*a1d0*/  FADD R123, R123, R57 ;  /* 0x000000397b7b7221 */ /* 0x000fe20000000000 */
[----:B------:R-:W-:Y:S01]  /*a1e0*/  FADD R101, R101, R58 ;  /* 0x0000003a65657221 */ /* 0x000fe20000000000 */
[----:B------:R1:W-:Y:S01]  /*a1f0*/  STL [R1], R20 ;  /* 0x0000001401007387 */ /* 0x0003e20000100800 */
[----:B------:R-:W-:-:S03]  /*a200*/  FADD R95, R95, R59 ;  /* 0x0000003b5f5f7221 */ /* 0x000fc60000000000 */
[----:B------:R1:W-:Y:S01]  /*a210*/  STL [R1+0x4], R19 ;  /* 0x0000041301007387 */ /* 0x0003e20000100800 */
[----:B------:R-:W-:Y:S01]  /*a220*/  FADD R98, R98, R52 ;  /* 0x0000003462627221 */ /* 0x000fe20000000000 */
[----:B------:R-:W-:Y:S01]  /*a230*/  FADD R72, R72, R53 ;  /* 0x0000003548487221 */ /* 0x000fe20000000000 */
[----:B------:R-:W-:Y:S01]  /*a240*/  FADD R73, R73, R54 ;  /* 0x0000003649497221 */ /* 0x000fe20000000000 */
[----:B------:R-:W-:Y:S01]  /*a250*/  FADD R86, R86, R55 ;  /* 0x0000003756567221 */ /* 0x000fe20000000000 */
[----:B0-----:R-:W-:-:S04]  /*a260*/  IMAD R3, R18, 0x40, R3 ;  /* 0x0000004012037824 */ /* 0x001fc800078e0203 */
[----:B------:R-:W-:Y:S01]  /*a270*/  FADD R91, R91, R28 ;  /* 0x0000001c5b5b7221 */ /* 0x000fe20000000000 */
[----:B------:R-:W-:Y:S01]  /*a280*/  FADD R87, R87, R29 ;  /* 0x0000001d57577221 */ /* 0x000fe20000000000 */
[----:B------:R-:W-:Y:S01]  /*a290*/  FADD R88, R88, R30 ;  /* 0x0000001e58587221 */ /* 0x000fe20000000000 */
[----:B------:R-:W-:Y:S01]  /*a2a0*/  FADD R89, R89, R31 ;  /* 0x0000001f59597221 */ /* 0x000fe20000000000 */
[----:B------:R-:W-:Y:S06]  /*a2b0*/  BAR.SYNC.DEFER_BLOCKING 0x0 ;  /* 0x0000000000007b1d */ /* 0x000fec0000010000 */
[----:B-1----:R-:W-:Y:S05]  /*a2c0*/  BRA.U UP0, `(.L_x_277) ;  /* 0xffffffa5001c7547 */ /* 0x002fea000b83ffff */
.L_x_137:
[----:B------:R-:W0:Y:S01]  /*a2d0*/  S2UR UR7, SR_CgaCtaId ;  /* 0x00000000000779c3 */ /* 0x000e220000008800 */
[----:B------:R-:W1:Y:S01]  /*a2e0*/  S2R R2, SR_TID.X ;  /* 0x0000000000027919 */ /* 0x000e620000002100 */
[----:B------:R-:W-:Y:S01]  /*a2f0*/  USHF.L.U32 UR4, UR10, 0x2, URZ ;  /* 0x000000020a047899 */ /* 0x000fe200080006ff */
[----:B------:R-:W-:Y:S01]  /*a300*/  VIADD R3, R70, UR8 ;  /* 0x0000000846037c36 */ /* 0x000fe20008000000 */
[----:B------:R-:W-:Y:S01]  /*a310*/  UMOV UR6, 0x400 ;  /* 0x0000040000067882 */ /* 0x000fe20000000000 */
[----:B------:R-:W-:Y:S01]  /*a320*/  BSSY.RECONVERGENT B0, `(.L_x_278) ;  /* 0x0000025000007945 */ /* 0x000fe20003800200 */
[----:B------:R-:W-:Y:S01]  /*a330*/  UIADD3 UR6, UPT, UPT, UR6, 0xa000, URZ ;  /* 0x0000a00006067890 */ /* 0x000fe2000fffe0ff */
[----:B------:R-:W-:Y:S01]  /*a340*/  IMAD R68, R68, 0x2, R3 ;  /* 0x0000000244447824 */ /* 0x000fe200078e0203 */
[----:B------:R-:W-:-:S03]  /*a350*/  ULOP3.LUT UR4, UR4, 0x4, URZ, 0xc, !UPT ;  /* 0x0000000404047892 */ /* 0x000fc6000f8e0cff */
[----:B------:R-:W-:-:S03]  /*a360*/  VIADD R4, R68, 0x1 ;  /* 0x0000000144047836 */ /* 0x000fc60000000000 */
[----:B------:R-:W-:Y:S01]  /*a370*/  IMAD.U32 R0, RZ, RZ, UR4 ;  /* 0x00000004ff007e24 */ /* 0x000fe2000f8e00ff */
[----:B0-----:R-:W-:-:S09]  /*a380*/  ULEA UR6, UR7, UR6, 0x18 ;  /* 0x0000000607067291 */ /* 0x001fd2000f8ec0ff */
[----:B------:R-:W0:Y:S01]  /*a390*/  LDS R0, [R0+UR6] ;  /* 0x0000000600007984 */ /* 0x000e220008000800 */
[----:B-1----:R-:W-:Y:S01]  /*a3a0*/  SHF.R.U32.HI R2, RZ, 0x1, R2 ;  /* 0x00000001ff027819 */ /* 0x002fe20000011602 */
[----:B------:R-:W1:Y:S03]  /*a3b0*/  LDCU.64 UR6, c[0x0][0x3a0] ;  /* 0x00007400ff0677ac */ /* 0x000e660008000a00 */
[----:B------:R-:W-:-:S04]  /*a3c0*/  LOP3.LUT R2, R2, 0x60, RZ, 0xc0, !PT ;  /* 0x0000006002027812 */ /* 0x000fc800078ec0ff */
[----:B------:R-:W-:Y:S02]  /*a3d0*/  IADD3 R69, PT, PT, R69, UR5, R2 ;  /* 0x0000000545457c10 */ /* 0x000fe4000fffe002 */
[----:B-1----:R-:W-:-:S04]  /*a3e0*/  ISETP.GE.AND P0, PT, R4, UR7, PT ;  /* 0x0000000704007c0c */ /* 0x002fc8000bf06270 */
[----:B------:R-:W-:-:S13]  /*a3f0*/  ISETP.GE.OR P1, PT, R69, UR6, P0 ;  /* 0x0000000645007c0c */ /* 0x000fda0008726670 */
[----:B------:R-:W-:Y:S05]  /*a400*/  @P1 BRA `(.L_x_279) ;  /* 0x0000000000281947 */ /* 0x000fea0003800000 */
[----:B------:R-:W1:Y:S01]  /*a410*/  LDC.64 R2, c[0x0][0x398] ;  /* 0x0000e600ff027b82 */ /* 0x000e620000000a00 */
[C---:B0-----:R-:W-:Y:S01]  /*a420*/  FMUL R84, R0.reuse, R84 ;  /* 0x0000005400547220 */ /* 0x041fe20000400000 */
[----:B------:R-:W-:Y:S01]  /*a430*/  FMUL R85, R0, R85 ;  /* 0x0000005500557220 */ /* 0x000fe20000400000 */
[----:B------:R-:W-:-:S04]  /*a440*/  IMAD R13, R69, UR7, R68 ;  /* 0x00000007450d7c24 */ /* 0x000fc8000f8e0244 */
[----:B------:R-:W-:Y:S08]  /*a450*/  F2F.BF16.F32 R84, R84 ;  /* 0x0000005400547304 */ /* 0x000ff00000202000 */
[----:B------:R-:W0:Y:S01]  /*a460*/  F2F.BF16.F32 R85, R85 ;  /* 0x0000005500557304 */ /* 0x000e220000202000 */
[----:B-1----:R-:W-:Y:S01]  /*a470*/  IMAD.WIDE R2, R13, 0x2, R2 ;  /* 0x000000020d027825 */ /* 0x002fe200078e0202 */
[----:B0-----:R-:W-:-:S05]  /*a480*/  PRMT R13, R84, 0x5410, R85 ;  /* 0x00005410540d7816 */ /* 0x001fca0000000055 */
[----:B------:R0:W-:Y:S01]  /*a490*/  STG.E desc[UR12][R2.64], R13 ;  /* 0x0000000d02007986 */ /* 0x0001e2000c10190c */
[----:B------:R-:W-:Y:S05]  /*a4a0*/  BRA `(.L_x_280) ;  /* 0x0000000000307947 */ /* 0x000fea0003800000 */
.L_x_279:
[----:B------:R-:W-:-:S13]  /*a4b0*/  ISETP.GE.AND P1, PT, R69, UR6, PT ;  /* 0x0000000645007c0c */ /* 0x000fda000bf26270 */
[----:B------:R-:W-:Y:S05]  /*a4c0*/  @P1 BRA `(.L_x_280) ;  /* 0x0000000000281947 */ /* 0x000fea0003800000 */
[----:B------:R-:W1:Y:S01]  /*a4d0*/  LDC.64 R2, c[0x0][0x398] ;  /* 0x0000e600ff027b82 */ /* 0x000e620000000a00 */
[----:B------:R-:W-:Y:S01]  /*a4e0*/  ISETP.GE.AND P1, PT, R68, UR7, PT ;  /* 0x0000000744007c0c */ /* 0x000fe2000bf26270 */
[----:B0-----:R-:W-:Y:S01]  /*a4f0*/  @!P0 FMUL R85, R0, R85 ;  /* 0x0000005500558220 */ /* 0x001fe20000400000 */
[----:B------:R-:W-:-:S04]  /*a500*/  IMAD R13, R69, UR7, R68 ;  /* 0x00000007450d7c24 */ /* 0x000fc8000f8e0244 */
[----:B------:R-:W-:-:S07]  /*a510*/  @!P0 F2FP.BF16.F32.PACK_AB R85, RZ, R85 ;  /* 0x00000055ff55823e */ /* 0x000fce00000010ff */
[----:B------:R-:W-:-:S05]  /*a520*/  @!P1 FMUL R84, R0, R84 ;  /* 0x0000005400549220 */ /* 0x000fca0000400000 */
[----:B------:R-:W-:Y:S01]  /*a530*/  @!P1 F2FP.BF16.F32.PACK_AB R84, RZ, R84 ;  /* 0x00000054ff54923e */ /* 0x000fe200000010ff */
[----:B-1----:R-:W-:-:S05]  /*a540*/  IMAD.WIDE R2, R13, 0x2, R2 ;  /* 0x000000020d027825 */ /* 0x002fca00078e0202 */
[----:B------:R1:W-:Y:S04]  /*a550*/  @!P0 STG.E.U16 desc[UR12][R2.64+0x2], R85 ;  /* 0x0000025502008986 */ /* 0x0003e8000c10150c */
[----:B------:R1:W-:Y:S02]  /*a560*/  @!P1 STG.E.U16 desc[UR12][R2.64], R84 ;  /* 0x0000005402009986 */ /* 0x0003e4000c10150c */
.L_x_280:
[----:B------:R-:W-:Y:S05]  /*a570*/  BSYNC.RECONVERGENT B0 ;  /* 0x0000000000007941 */ /* 0x000fea0003800200 */
.L_x_278:
[----:B01----:R-:W0:Y:S01]  /*a580*/  LDC.64 R2, c[0x0][0x398] ;  /* 0x0000e600ff027b82 */ /* 0x003e220000000a00 */
[----:B------:R-:W-:Y:S01]  /*a590*/  VIADD R27, R69, 0x8 ;  /* 0x00000008451b7836 */ /* 0x000fe20000000000 */
[----:B------:R-:W-:Y:S01]  /*a5a0*/  ISETP.GE.AND P2, PT, R4, UR7, PT ;  /* 0x0000000704007c0c */ /* 0x000fe2000bf46270 */
[----:B------:R-:W-:Y:S01]  /*a5b0*/  BSSY.RECONVERGENT B0, `(.L_x_281) ;  /* 0x0000019000007945 */ /* 0x000fe20003800200 */
[----:B------:R-:W-:Y:S01]  /*a5c0*/  LOP3.LUT R28, R28, 0xfffffffb, RZ, 0xc0, !PT ;  /* 0xfffffffb1c1c7812 */ /* 0x000fe200078ec0ff */
[C---:B------:R-:W-:Y:S01]  /*a5d0*/  IMAD R21, R27.reuse, UR7, RZ ;  /* 0x000000071b157c24 */ /* 0x040fe2000f8e02ff */
[----:B------:R-:W-:-:S03]  /*a5e0*/  ISETP.LT.AND P1, PT, R27, UR6, PT ;  /* 0x000000061b007c0c */ /* 0x000fc6000bf21270 */
[----:B------:R-:W-:-:S06]  /*a5f0*/  IMAD.IADD R13, R68, 0x1, R21 ;  /* 0x00000001440d7824 */ /* 0x000fcc00078e0215 */
[----:B------:R-:W-:Y:S01]  /*a600*/  @P2 LOP3.LUT R28, R28, 0x4, RZ, 0xfc, !PT ;  /* 0x000000041c1c2812 */ /* 0x000fe200078efcff */
[----:B0-----:R-:W-:-:S03]  /*a610*/  IMAD.WIDE R12, R13, 0x2, R2 ;  /* 0x000000020d0c7825 */ /* 0x001fc600078e0202 */
[----:B------:R-:W-:Y:S05]  /*a620*/  @!P2 BRA P1, `(.L_x_282) ;  /* 0x00000000002ca947 */ /* 0x000fea0000800000 */
[----:B------:R-:W-:-:S13]  /*a630*/  ISETP.GE.AND P1, PT, R27, UR6, PT ;  /* 0x000000061b007c0c */ /* 0x000fda000bf26270 */
[----:B------:R-:W-:Y:S05]  /*a640*/  @P1 BRA `(.L_x_283) ;  /* 0x00000000003c1947 */ /* 0x000fea0003800000 */
[----:B------:R-:W-:-:S13]  /*a650*/  ISETP.GE.AND P1, PT, R68, UR7, PT ;  /* 0x0000000744007c0c */ /* 0x000fda000bf26270 */
[----:B------:R-:W-:-:S05]  /*a660*/  @!P1 FMUL R124, R0, R124 ;  /* 0x0000007c007c9220 */ /* 0x000fca0000400000 */
[----:B------:R-:W-:-:S05]  /*a670*/  @!P1 F2FP.BF16.F32.PACK_AB R124, RZ, R124 ;  /* 0x0000007cff7c923e */ /* 0x000fca00000010ff */
[----:B------:R0:W-:Y:S01]  /*a680*/  @!P1 STG.E.U16 desc[UR12][R12.64], R124 ;  /* 0x0000007c0c009986 */ /* 0x0001e2000c10150c */
[----:B------:R-:W-:Y:S05]  /*a690*/  @P0 BRA `(.L_x_283) ;  /* 0x0000000000280947 */ /* 0x000fea0003800000 */
[----:B------:R-:W-:-:S05]  /*a6a0*/  FMUL R125, R0, R125 ;  /* 0x0000007d007d7220 */ /* 0x000fca0000400000 */
[----:B------:R-:W-:-:S05]  /*a6b0*/  F2FP.BF16.F32.PACK_AB R125, RZ, R125 ;  /* 0x0000007dff7d723e */ /* 0x000fca00000010ff */
[----:B------:R1:W-:Y:S01]  /*a6c0*/  STG.E.U16 desc[UR12][R12.64+0x2], R125 ;  /* 0x0000027d0c007986 */ /* 0x0003e2000c10150c */
[----:B------:R-:W-:Y:S05]  /*a6d0*/  BRA `(.L_x_283) ;  /* 0x0000000000187947 */ /* 0x000fea0003800000 */
.L_x_282:
[C---:B------:R-:W-:Y:S01]  /*a6e0*/  FMUL R124, R0.reuse, R124 ;  /* 0x0000007c007c7220 */ /* 0x040fe20000400000 */
[----:B------:R-:W-:-:S03]  /*a6f0*/  FMUL R125, R0, R125 ;  /* 0x0000007d007d7220 */ /* 0x000fc60000400000 */
[----:B------:R-:W-:Y:S08]  /*a700*/  F2F.BF16.F32 R15, R124 ;  /* 0x0000007c000f7304 */ /* 0x000ff00000202000 */
[----:B------:R-:W0:Y:S02]  /*a710*/  F2F.BF16.F32 R14, R125 ;  /* 0x0000007d000e7304 */ /* 0x000e240000202000 */
[----:B0-----:R-:W-:-:S05]  /*a720*/  PRMT R15, R15, 0x5410, R14 ;  /* 0x000054100f0f7816 */ /* 0x001fca000000000e */
[----:B------:R2:W-:Y:S02]  /*a730*/  STG.E desc[UR12][R12.64], R15 ;  /* 0x0000000f0c007986 */ /* 0x0005e4000c10190c */
.L_x_283:
[----:B------:R-:W-:Y:S05]  /*a740*/  BSYNC.RECONVERGENT B0 ;  /* 0x0000000000007941 */ /* 0x000fea0003800200 */
.L_x_281:
[----:B------:R-:W3:Y:S01]  /*a750*/  LDCU.64 UR4, c[0x0][0x398] ;  /* 0x00007300ff0477ac */ /* 0x000ee20008000a00 */
[C---:B------:R-:W-:Y:S01]  /*a760*/  VIADD R17, R68.reuse, 0x9 ;  /* 0x0000000944117836 */ /* 0x040fe20000000000 */
[C---:B------:R-:W-:Y:S01]  /*a770*/  ISETP.LT.AND P2, PT, R69.reuse, UR6, PT ;  /* 0x0000000645007c0c */ /* 0x040fe2000bf41270 */
[----:B------:R-:W-:Y:S01]  /*a780*/  IMAD R23, R69, UR7, RZ ;  /* 0x0000000745177c24 */ /* 0x000fe2000f8e02ff */
[----:B------:R-:W-:Y:S01]  /*a790*/  SHF.R.S32.HI R22, RZ, 0x1f, R68 ;  /* 0x0000001fff167819 */ /* 0x000fe20000011444 */
[----:B------:R-:W-:Y:S01]  /*a7a0*/  BSSY.RECONVERGENT B0, `(.L_x_284) ;  /* 0x000001e000007945 */ /* 0x000fe20003800200 */
[----:B------:R-:W-:Y:S01]  /*a7b0*/  ISETP.GE.AND P3, PT, R17, UR7, PT ;  /* 0x0000000711007c0c */ /* 0x000fe2000bf66270 */
[C---:B------:R-:W-:Y:S01]  /*a7c0*/  VIADD R25, R68.reuse, 0x8 ;  /* 0x0000000844197836 */ /* 0x040fe20000000000 */
[----:B--2---:R-:W-:Y:S02]  /*a7d0*/  IADD3 R15, P1, PT, R68, R23, RZ ;  /* 0x00000017440f7210 */ /* 0x004fe40007f3e0ff */
[----:B------:R-:W-:-:S02]  /*a7e0*/  LOP3.LUT R28, R28, 0xfffffffd, RZ, 0xc0, !PT ;  /* 0xfffffffd1c1c7812 */ /* 0x000fc400078ec0ff */
[----:B------:R-:W-:Y:S02]  /*a7f0*/  LEA.HI.X.SX32 R18, R23, R22, 0x1, P1 ;  /* 0x0000001617127211 */ /* 0x000fe400008f0eff */
[----:B---3--:R-:W-:-:S05]  /*a800*/  LEA R14, P1, R15, UR4, 0x1 ;  /* 0x000000040f0e7c11 */ /* 0x008fca000f8208ff */
[----:B------:R-:W-:Y:S02]  /*a810*/  @P3 LOP3.LUT R28, R28, 0x2, RZ, 0xfc, !PT ;  /* 0x000000021c1c3812 */ /* 0x000fe400078efcff */
[----:B------:R-:W-:Y:S01]  /*a820*/  LEA.HI.X R15, R15, UR5, R18, 0x1, P1 ;  /* 0x000000050f0f7c11 */ /* 0x000fe200088f0c12 */
[----:B------:R-:W-:Y:S06]  /*a830*/  @!P3 BRA P2, `(.L_x_285) ;  /* 0x000000000038b947 */ /* 0x000fec0001000000 */
[----:B------:R-:W-:-:S13]  /*a840*/  ISETP.GE.AND P1, PT, R69, UR6, PT ;  /* 0x0000000645007c0c */ /* 0x000fda000bf26270 */
[----:B------:R-:W-:Y:S05]  /*a850*/  @P1 BRA `(.L_x_286) ;  /* 0x0000000000481947 */ /* 0x000fea0003800000 */
[----:B------:R-:W-:-:S13]  /*a860*/  ISETP.GE.AND P1, PT, R25, UR7, PT ;  /* 0x0000000719007c0c */ /* 0x000fda000bf26270 */
[----:B------:R-:W-:-:S05]  /*a870*/  @!P1 FMUL R108, R0, R108 ;  /* 0x0000006c006c9220 */ /* 0x000fca0000400000 */
[----:B------:R-:W-:-:S05]  /*a880*/  @!P1 F2FP.BF16.F32.PACK_AB R108, RZ, R108 ;  /* 0x0000006cff6c923e */ /* 0x000fca00000010ff */
[----:B------:R2:W-:Y:S01]  /*a890*/  @!P1 STG.E.U16 desc[UR12][R14.64+0x10], R108 ;  /* 0x0000106c0e009986 */ /* 0x0005e2000c10150c */
[----:B------:R-:W-:-:S13]  /*a8a0*/  ISETP.GE.AND P1, PT, R17, UR7, PT ;  /* 0x0000000711007c0c */ /* 0x000fda000bf26270 */
[----:B--2---:R-:W-:Y:S05]  /*a8b0*/  @P1 BRA `(.L_x_286) ;  /* 0x0000000000301947 */ /* 0x004fea0003800000 */
[----:B------:R-:W-:Y:S01]  /*a8c0*/  FMUL R110, R0, R110 ;  /* 0x0000006e006e7220 */ /* 0x000fe20000400000 */
[----:B------:R-:W-:-:S04]  /*a8d0*/  IMAD.IADD R19, R17, 0x1, R23 ;  /* 0x0000000111137824 */ /* 0x000fc800078e0217 */
[----:B------:R-:W-:Y:S01]  /*a8e0*/  F2FP.BF16.F32.PACK_AB R110, RZ, R110 ;  /* 0x0000006eff6e723e */ /* 0x000fe200000010ff */
[----:B------:R-:W-:-:S05]  /*a8f0*/  IMAD.WIDE R18, R19, 0x2, R2 ;  /* 0x0000000213127825 */ /* 0x000fca00078e0202 */
[----:B------:R2:W-:Y:S01]  /*a900*/  STG.E.U16 desc[UR12][R18.64], R110 ;  /* 0x0000006e12007986 */ /* 0x0005e2000c10150c */
[----:B------:R-:W-:Y:S05]  /*a910*/  BRA `(.L_x_286) ;  /* 0x0000000000187947 */ /* 0x000fea0003800000 */
.L_x_285:
[C---:B------:R-:W-:Y:S01]  /*a920*/  FMUL R110, R0.reuse, R110 ;  /* 0x0000006e006e7220 */ /* 0x040fe20000400000 */
[----:B------:R-:W-:-:S04]  /*a930*/  FMUL R108, R0, R108 ;  /* 0x0000006c006c7220 */ /* 0x000fc80000400000 */
[----:B------:R-:W-:Y:S08]  /*a940*/  F2F.BF16.F32 R19, R108 ;  /* 0x0000006c00137304 */ /* 0x000ff00000202000 */
[----:B------:R-:W2:Y:S02]  /*a950*/  F2F.BF16.F32 R110, R110 ;  /* 0x0000006e006e7304 */ /* 0x000ea40000202000 */
[----:B--2---:R-:W-:-:S05]  /*a960*/  PRMT R19, R19, 0x5410, R110 ;  /* 0x0000541013137816 */ /* 0x004fca000000006e */
[----:B------:R3:W-:Y:S02]  /*a970*/  STG.E desc[UR12][R14.64+0x10], R19 ;  /* 0x000010130e007986 */ /* 0x0007e4000c10190c */
.L_x_286:
[----:B------:R-:W-:Y:S05]  /*a980*/  BSYNC.RECONVERGENT B0 ;  /* 0x0000000000007941 */ /* 0x000fea0003800200 */
.L_x_284:
[----:B------:R-:W-:Y:S01]  /*a990*/  ISETP.LT.AND P2, PT, R27, UR6, PT ;  /* 0x000000061b007c0c */ /* 0x000fe2000bf41270 */
[----:B------:R-:W-:Y:S01]  /*a9a0*/  BSSY.RECONVERGENT B0, `(.L_x_287) ;  /* 0x0000018000007945 */ /* 0x000fe20003800200 */
[----:B--23--:R-:W-:-:S04]  /*a9b0*/  IADD3 R19, P1, PT, R68, R21, RZ ;  /* 0x0000001544137210 */ /* 0x00cfc80007f3e0ff */
[----:B------:R-:W-:Y:S02]  /*a9c0*/  LEA.HI.X.SX32 R20, R21, R22, 0x1, P1 ;  /* 0x0000001615147211 */ /* 0x000fe400008f0eff */
[----:B------:R-:W-:-:S04]  /*a9d0*/  LEA R18, P1, R19, UR4, 0x1 ;  /* 0x0000000413127c11 */ /* 0x000fc8000f8208ff */
[----:B------:R-:W-:Y:S01]  /*a9e0*/  LEA.HI.X R19, R19, UR5, R20, 0x1, P1 ;  /* 0x0000000513137c11 */ /* 0x000fe200088f0c14 */
[----:B------:R-:W-:Y:S08]  /*a9f0*/  @!P3 BRA P2, `(.L_x_288) ;  /* 0x000000000030b947 */ /* 0x000ff00001000000 */
        /* <DEDUP_REMOVED lines=8> */
[----:B------:R-:W-:-:S05]  /*aa80*/  FMUL R113, R0, R113 ;  /* 0x0000007100717220 */ /* 0x000fca0000400000 */
[----:B------:R-:W-:-:S05]  /*aa90*/  F2FP.BF16.F32.PACK_AB R113, RZ, R113 ;  /* 0x00000071ff71723e */ /* 0x000fca00000010ff */
[----:B------:R2:W-:Y:S01]  /*aaa0*/  STG.E.U16 desc[UR12][R12.64+0x12], R113 ;  /* 0x000012710c007986 */ /* 0x0005e2000c10150c */
[----:B------:R-:W-:Y:S05]  /*aab0*/  BRA `(.L_x_289) ;  /* 0x0000000000187947 */ /* 0x000fea0003800000 */
.L_x_288:
[C---:B------:R-:W-:Y:S01]  /*aac0*/  FMUL R111, R0.reuse, R111 ;  /* 0x0000006f006f7220 */ /* 0x040fe20000400000 */
[----:B------:R-:W-:-:S03]  /*aad0*/  FMUL R113, R0, R113 ;  /* 0x0000007100717220 */ /* 0x000fc60000400000 */
[----:B------:R-:W-:Y:S08]  /*aae0*/  F2F.BF16.F32 R21, R111 ;  /* 0x0000006f00157304 */ /* 0x000ff00000202000 */
[----:B------:R-:W2:Y:S02]  /*aaf0*/  F2F.BF16.F32 R20, R113 ;  /* 0x0000007100147304 */ /* 0x000ea40000202000 */
[----:B--2---:R-:W-:-:S05]  /*ab00*/  PRMT R21, R21, 0x5410, R20 ;  /* 0x0000541015157816 */ /* 0x004fca0000000014 */
[----:B------:R3:W-:Y:S02]  /*ab10*/  STG.E desc[UR12][R18.64+0x10], R21 ;  /* 0x0000101512007986 */ /* 0x0007e4000c10190c */
.L_x_289:
[----:B------:R-:W-:Y:S05]  /*ab20*/  BSYNC.RECONVERGENT B0 ;  /* 0x0000000000007941 */ /* 0x000fea0003800200 */
.L_x_287:
[----:B------:R-:W-:Y:S01]  /*ab30*/  VIADD R24, R68, 0x11 ;  /* 0x0000001144187836 */ /* 0x000fe20000000000 */
[----:B------:R-:W-:Y:S01]  /*ab40*/  ISETP.LT.AND P1, PT, R69, UR6, PT ;  /* 0x0000000645007c0c */ /* 0x000fe2000bf21270 */
[----:B------:R-:W-:Y:S01]  /*ab50*/  BSSY.RECONVERGENT B0, `(.L_x_290) ;  /* 0x000001a000007945 */ /* 0x000fe20003800200 */
[----:B------:R-:W-:Y:S01]  /*ab60*/  LOP3.LUT R28, R28, 0xfffffff7, RZ, 0xc0, !PT ;  /* 0xfffffff71c1c7812 */ /* 0x000fe200078ec0ff */
[----:B------:R-:W-:Y:S01]  /*ab70*/  VIADD R29, R68, 0x10 ;  /* 0x00000010441d7836 */ /* 0x000fe20000000000 */
[----:B------:R-:W-:-:S13]  /*ab80*/  ISETP.GE.AND P2, PT, R24, UR7, PT ;  /* 0x0000000718007c0c */ /* 0x000fda000bf46270 */
[----:B------:R-:W-:Y:S01]  /*ab90*/  @P2 LOP3.LUT R28, R28, 0x8, RZ, 0xfc, !PT ;  /* 0x000000081c1c2812 */ /* 0x000fe200078efcff */
        /* <DEDUP_REMOVED lines=8> */
[----:B----4-:R-:W-:Y:S05]  /*ac20*/  @P1 BRA `(.L_x_292) ;  /* 0x0000000000301947 */ /* 0x010fea0003800000 */
[----:B------:R-:W-:Y:S01]  /*ac30*/  FMUL R112, R0, R112 ;  /* 0x0000007000707220 */ /* 0x000fe20000400000 */
[----:B---3--:R-:W-:-:S04]  /*ac40*/  IMAD.IADD R21, R23, 0x1, R24 ;  /* 0x0000000117157824 */ /* 0x008fc800078e0218 */
[----:B------:R-:W-:Y:S01]  /*ac50*/  F2FP.BF16.F32.PACK_AB R112, RZ, R112 ;  /* 0x00000070ff70723e */ /* 0x000fe200000010ff */
[----:B------:R-:W-:-:S05]  /*ac60*/  IMAD.WIDE R20, R21, 0x2, R2 ;  /* 0x0000000215147825 */ /* 0x000fca00078e0202 */
[----:B------:R4:W-:Y:S01]  /*ac70*/  STG.E.U16 desc[UR12][R20.64], R112 ;  /* 0x0000007014007986 */ /* 0x0009e2000c10150c */
[----:B------:R-:W-:Y:S05]  /*ac80*/  BRA `(.L_x_292) ;  /* 0x0000000000187947 */ /* 0x000fea0003800000 */
.L_x_291:
[C---:B------:R-:W-:Y:S01]  /*ac90*/  FMUL R112, R0.reuse, R112 ;  /* 0x0000007000707220 */ /* 0x040fe20000400000 */
[----:B------:R-:W-:-:S04]  /*aca0*/  FMUL R115, R0, R115 ;  /* 0x0000007300737220 */ /* 0x000fc80000400000 */
[----:B---3--:R-:W-:Y:S08]  /*acb0*/  F2F.BF16.F32 R21, R115 ;  /* 0x0000007300157304 */ /* 0x008ff00000202000 */
[----:B------:R-:W3:Y:S02]  /*acc0*/  F2F.BF16.F32 R112, R112 ;  /* 0x0000007000707304 */ /* 0x000ee40000202000 */
[----:B---3--:R-:W-:-:S05]  /*acd0*/  PRMT R21, R21, 0x5410, R112 ;  /* 0x0000541015157816 */ /* 0x008fca0000000070 */
[----:B------:R3:W-:Y:S02]  /*ace0*/  STG.E desc[UR12][R14.64+0x20], R21 ;  /* 0x000020150e007986 */ /* 0x0007e4000c10190c */
.L_x_292:
[----:B------:R-:W-:Y:S05]  /*acf0*/  BSYNC.RECONVERGENT B0 ;  /* 0x0000000000007941 */ /* 0x000fea0003800200 */
.L_x_290:
[----:B------:R-:W-:Y:S01]  /*ad00*/  ISETP.LT.AND P1, PT, R27, UR6, PT ;  /* 0x000000061b007c0c */ /* 0x000fe2000bf21270 */
[----:B------:R-:W-:-:S12]  /*ad10*/  BSSY.RECONVERGENT B0, `(.L_x_293) ;  /* 0x0000014000007945 */ /* 0x000fd80003800200 */
[----:B------:R-:W-:Y:S05]  /*ad20*/  @!P2 BRA P1, `(.L_x_294) ;  /* 0x000000000030a947 */ /* 0x000fea0000800000 */
[----:B------:R-:W-:-:S13]  /*ad30*/  ISETP.GE.AND P1, PT, R27, UR6, PT ;  /* 0x000000061b007c0c */ /* 0x000fda000bf26270 */
[----:B------:R-:W-:Y:S05]  /*ad40*/  @P1 BRA `(.L_x_295) ;  /* 0x0000000000401947 */ /* 0x000fea0003800000 */
[----:B------:R-:W-:-:S13]  /*ad50*/  ISETP.GE.AND P1, PT, R29, UR7, PT ;  /* 0x000000071d007c0c */ /* 0x000fda000bf26270 */
[----:B------:R-:W-:-:S05]  /*ad60*/  @!P1 FMUL R114, R0, R114 ;  /* 0x0000007200729220 */ /* 0x000fca0000400000 */
[----:B------:R-:W-:-:S05]  /*ad70*/  @!P1 F2FP.BF16.F32.PACK_AB R114, RZ, R114 ;  /* 0x00000072ff72923e */ /* 0x000fca00000010ff */
[----:B------:R0:W-:Y:S01]  /*ad80*/  @!P1 STG.E.U16 desc[UR12][R18.64+0x20], R114 ;  /* 0x0000207212009986 */ /* 0x0001e2000c10150c */
[----:B------:R-:W-:-:S13]  /*ad90*/  ISETP.GE.AND P1, PT, R24, UR7, PT ;  /* 0x0000000718007c0c */ /* 0x000fda000bf26270 */
[----:B0-----:R-:W-:Y:S05]  /*ada0*/  @P1 BRA `(.L_x_295) ;  /* 0x0000000000281947 */ /* 0x001fea0003800000 */
[----:B------:R-:W-:-:S05]  /*adb0*/  FMUL R117, R0, R117 ;  /* 0x0000007500757220 */ /* 0x000fca0000400000 */
[----:B------:R-:W-:-:S05]  /*adc0*/  F2FP.BF16.F32.PACK_AB R117, RZ, R117 ;  /* 0x00000075ff75723e */ /* 0x000fca00000010ff */
[----:B------:R0:W-:Y:S01]  /*add0*/  STG.E.U16 desc[UR12][R12.64+0x22], R117 ;  /* 0x000022750c007986 */ /* 0x0001e2000c10150c */
[----:B------:R-:W-:Y:S05]  /*ade0*/  BRA `(.L_x_295) ;  /* 0x0000000000187947 */ /* 0x000fea0003800000 */
.L_x_294:
[C---:B------:R-:W-:Y:S01]  /*adf0*/  FMUL R114, R0.reuse, R114 ;  /* 0x0000007200727220 */ /* 0x040fe20000400000 */
[----:B------:R-:W-:-:S03]  /*ae00*/  FMUL R117, R0, R117 ;  /* 0x0000007500757220 */ /* 0x000fc60000400000 */
[----:B---34-:R-:W-:Y:S08]  /*ae10*/  F2F.BF16.F32 R21, R114 ;  /* 0x0000007200157304 */ /* 0x018ff00000202000 */
[----:B------:R-:W3:Y:S02]  /*ae20*/  F2F.BF16.F32 R20, R117 ;  /* 0x0000007500147304 */ /* 0x000ee40000202000 */
[----:B---3--:R-:W-:-:S05]  /*ae30*/  PRMT R21, R21, 0x5410, R20 ;  /* 0x0000541015157816 */ /* 0x008fca0000000014 */
[----:B------:R3:W-:Y:S02]  /*ae40*/  STG.E desc[UR12][R18.64+0x20], R21 ;  /* 0x0000201512007986 */ /* 0x0007e4000c10190c */
.L_x_295:
[----:B------:R-:W-:Y:S05]  /*ae50*/  BSYNC.RECONVERGENT B0 ;  /* 0x0000000000007941 */ /* 0x000fea0003800200 */
.L_x_293:
[C---:B------:R-:W-:Y:S01]  /*ae60*/  VIADD R26, R68.reuse, 0x19 ;  /* 0x00000019441a7836 */ /* 0x040fe20000000000 */
[----:B------:R-:W-:Y:S01]  /*ae70*/  ISETP.LT.AND P1, PT, R69, UR6, PT ;  /* 0x0000000645007c0c */ /* 0x000fe2000bf21270 */
[----:B------:R-:W-:Y:S01]  /*ae80*/  BSSY.RECONVERGENT B0, `(.L_x_296) ;  /* 0x0000018000007945 */ /* 0x000fe20003800200 */
[----:B------:R-:W-:Y:S02]  /*ae90*/  VIADD R31, R68, 0x18 ;  /* 0x00000018441f7836 */ /* 0x000fe40000000000 */
[----:B------:R-:W-:-:S13]  /*aea0*/  ISETP.GE.AND P2, PT, R26, UR7, PT ;  /* 0x000000071a007c0c */ /* 0x000fda000bf46270 */
        /* <DEDUP_REMOVED lines=9> */
[----:B------:R-:W-:Y:S01]  /*af40*/  FMUL R122, R0, R122 ;  /* 0x0000007a007a7220 */ /* 0x000fe20000400000 */
[----:B---34-:R-:W-:-:S04]  /*af50*/  IMAD.IADD R21, R23, 0x1, R26 ;  /* 0x0000000117157824 */ /* 0x018fc800078e021a */
[----:B------:R-:W-:Y:S01]  /*af60*/  F2FP.BF16.F32.PACK_AB R122, RZ, R122 ;  /* 0x0000007aff7a723e */ /* 0x000fe200000010ff */
[----:B------:R-:W-:-:S05]  /*af70*/  IMAD.WIDE R20, R21, 0x2, R2 ;  /* 0x0000000215147825 */ /* 0x000fca00078e0202 */
[----:B------:R0:W-:Y:S01]  /*af80*/  STG.E.U16 desc[UR12][R20.64], R122 ;  /* 0x0000007a14007986 */ /* 0x0001e2000c10150c */
[----:B------:R-:W-:Y:S05]  /*af90*/  BRA `(.L_x_298) ;  /* 0x0000000000187947 */ /* 0x000fea0003800000 */
.L_x_297:
[C---:B------:R-:W-:Y:S01]  /*afa0*/  FMUL R122, R0.reuse, R122 ;  /* 0x0000007a007a7220 */ /* 0x040fe20000400000 */
[----:B------:R-:W-:-:S04]  /*afb0*/  FMUL R119, R0, R119 ;  /* 0x0000007700777220 */ /* 0x000fc80000400000 */
[----:B---34-:R-:W-:Y:S08]  /*afc0*/  F2F.BF16.F32 R21, R119 ;  /* 0x0000007700157304 */ /* 0x018ff00000202000 */
[----:B------:R-:W3:Y:S02]  /*afd0*/  F2F.BF16.F32 R122, R122 ;  /* 0x0000007a007a7304 */ /* 0x000ee40000202000 */
[----:B---3--:R-:W-:-:S05]  /*afe0*/  PRMT R21, R21, 0x5410, R122 ;  /* 0x0000541015157816 */ /* 0x008fca000000007a */
[----:B------:R3:W-:Y:S02]  /*aff0*/  STG.E desc[UR12][R14.64+0x30], R21 ;  /* 0x000030150e007986 */ /* 0x0007e4000c10190c */
.L_x_298:
[----:B------:R-:W-:Y:S05]  /*b000*/  BSYNC.RECONVERGENT B0 ;  /* 0x0000000000007941 */ /* 0x000fea0003800200 */
.L_x_296:
        /* <DEDUP_REMOVED lines=15> */
.L_x_300:
[C---:B------:R-:W-:Y:S01]  /*b100*/  FMUL R82, R0.reuse, R82 ;  /* 0x0000005200527220 */ /* 0x040fe20000400000 */
[----:B------:R-:W-:-:S03]  /*b110*/  FMUL R83, R0, R83 ;  /* 0x0000005300537220 */ /* 0x000fc60000400000 */
[----:B0--34-:R-:W-:Y:S08]  /*b120*/  F2F.BF16.F32 R21, R82 ;  /* 0x0000005200157304 */ /* 0x019ff00000202000 */
[----:B------:R-:W0:Y:S02]  /*b130*/  F2F.BF16.F32 R20, R83 ;  /* 0x0000005300147304 */ /* 0x000e240000202000 */
[----:B0-----:R-:W-:-:S05]  /*b140*/  PRMT R21, R21, 0x5410, R20 ;  /* 0x0000541015157816 */ /* 0x001fca0000000014 */
[----:B------:R0:W-:Y:S02]  /*b150*/  STG.E desc[UR12][R18.64+0x30], R21 ;  /* 0x0000301512007986 */ /* 0x0001e4000c10190c */
.L_x_301:
[----:B------:R-:W-:Y:S05]  /*b160*/  BSYNC.RECONVERGENT B0 ;  /* 0x0000000000007941 */ /* 0x000fea0003800200 */
.L_x_299:
        /* <DEDUP_REMOVED lines=20> */
.L_x_303:
[C---:B------:R-:W-:Y:S01]  /*b2b0*/  FMUL R104, R0.reuse, R104 ;  /* 0x0000006800687220 */ /* 0x040fe20000400000 */
[----:B------:R-:W-:-:S04]  /*b2c0*/  FMUL R103, R0, R103 ;  /* 0x0000006700677220 */ /* 0x000fc80000400000 */
[----:B0--34-:R-:W-:Y:S08]  /*b2d0*/  F2F.BF16.F32 R21, R103 ;  /* 0x0000006700157304 */ /* 0x019ff00000202000 */
[----:B------:R-:W0:Y:S02]  /*b2e0*/  F2F.BF16.F32 R104, R104 ;  /* 0x0000006800687304 */ /* 0x000e240000202000 */
[----:B0-----:R-:W-:-:S05]  /*b2f0*/  PRMT R21, R21, 0x5410, R104 ;  /* 0x0000541015157816 */ /* 0x001fca0000000068 */
[----:B------:R0:W-:Y:S02]  /*b300*/  STG.E desc[UR12][R14.64+0x40], R21 ;  /* 0x000040150e007986 */ /* 0x0001e4000c10190c */
.L_x_304:
[----:B------:R-:W-:Y:S05]  /*b310*/  BSYNC.RECONVERGENT B0 ;  /* 0x0000000000007941 */ /* 0x000fea0003800200 */
.L_x_302:
        /* <DEDUP_REMOVED lines=15> */
.L_x_306:
[C---:B------:R-:W-:Y:S01]  /*b410*/  FMUL R106, R0.reuse, R106 ;  /* 0x0000006a006a7220 */ /* 0x040fe20000400000 */
[----:B------:R-:W-:-:S04]  /*b420*/  FMUL R105, R0, R105 ;  /* 0x0000006900697220 */ /* 0x000fc80000400000 */
[----:B0--34-:R-:W-:Y:S08]  /*b430*/  F2F.BF16.F32 R21, R105 ;  /* 0x0000006900157304 */ /* 0x019ff00000202000 */
[----:B------:R-:W0:Y:S02]  /*b440*/  F2F.BF16.F32 R106, R106 ;  /* 0x0000006a006a7304 */ /* 0x000e240000202000 */
[----:B0-----:R-:W-:-:S05]  /*b450*/  PRMT R21, R21, 0x5410, R106 ;  /* 0x0000541015157816 */ /* 0x001fca000000006a */
[----:B------:R0:W-:Y:S02]  /*b460*/  STG.E desc[UR12][R18.64+0x40], R21 ;  /* 0x0000401512007986 */ /* 0x0001e4000c10190c */
.L_x_307:
[----:B------:R-:W-:Y:S05]  /*b470*/  BSYNC.RECONVERGENT B0 ;  /* 0x0000000000007941 */ /* 0x000fea0003800200 */
.L_x_305:
        /* <DEDUP_REMOVED lines=20> */
.L_x_309:
[C---:B------:R-:W-:Y:S01]  /*b5c0*/  FMUL R107, R0.reuse, R107 ;  /* 0x0000006b006b7220 */ /* 0x040fe20000400000 */
[----:B------:R-:W-:-:S03]  /*b5d0*/  FMUL R109, R0, R109 ;  /* 0x0000006d006d7220 */ /* 0x000fc60000400000 */
[----:B0--34-:R-:W-:Y:S08]  /*b5e0*/  F2F.BF16.F32 R21, R107 ;  /* 0x0000006b00157304 */ /* 0x019ff00000202000 */
[----:B------:R-:W0:Y:S02]  /*b5f0*/  F2F.BF16.F32 R20, R109 ;  /* 0x0000006d00147304 */ /* 0x000e240000202000 */
[----:B0-----:R-:W-:-:S05]  /*b600*/  PRMT R21, R21, 0x5410, R20 ;  /* 0x0000541015157816 */ /* 0x001fca0000000014 */
[----:B------:R0:W-:Y:S02]  /*b610*/  STG.E desc[UR12][R14.64+0x50], R21 ;  /* 0x000050150e007986 */ /* 0x0001e4000c10190c */
.L_x_310:
[----:B------:R-:W-:Y:S05]  /*b620*/  BSYNC.RECONVERGENT B0 ;  /* 0x0000000000007941 */ /* 0x000fea0003800200 */
.L_x_308:
        /* <DEDUP_REMOVED lines=15> */
.L_x_312:
[C---:B------:R-:W-:Y:S01]  /*b720*/  FMUL R74, R0.reuse, R74 ;  /* 0x0000004a004a7220 */ /* 0x040fe20000400000 */
[----:B------:R-:W-:-:S04]  /*b730*/  FMUL R71, R0, R71 ;  /* 0x0000004700477220 */ /* 0x000fc80000400000 */
[----:B0--34-:R-:W-:Y:S08]  /*b740*/  F2F.BF16.F32 R21, R71 ;  /* 0x0000004700157304 */ /* 0x019ff00000202000 */
[----:B------:R-:W0:Y:S02]  /*b750*/  F2F.BF16.F32 R74, R74 ;  /* 0x0000004a004a7304 */ /* 0x000e240000202000 */
[----:B0-----:R-:W-:-:S05]  /*b760*/  PRMT R21, R21, 0x5410, R74 ;  /* 0x0000541015157816 */ /* 0x001fca000000004a */
[----:B------:R0:W-:Y:S02]  /*b770*/  STG.E desc[UR12][R18.64+0x50], R21 ;  /* 0x0000501512007986 */ /* 0x0001e4000c10190c */
.L_x_313:
[----:B------:R-:W-:Y:S05]  /*b780*/  BSYNC.RECONVERGENT B0 ;  /* 0x0000000000007941 */ /* 0x000fea0003800200 */
.L_x_311:
        /* <DEDUP_REMOVED lines=20> */
.L_x_315:
[C---:B------:R-:W-:Y:S01]  /*b8d0*/  FMUL R76, R0.reuse, R76 ;  /* 0x0000004c004c7220 */ /* 0x040fe20000400000 */
[----:B------:R-:W-:-:S04]  /*b8e0*/  FMUL R75, R0, R75 ;  /* 0x0000004b004b7220 */ /* 0x000fc80000400000 */
[----:B0--34-:R-:W-:Y:S08]  /*b8f0*/  F2F.BF16.F32 R21, R75 ;  /* 0x0000004b00157304 */ /* 0x019ff00000202000 */
[----:B------:R-:W0:Y:S02]  /*b900*/  F2F.BF16.F32 R76, R76 ;  /* 0x0000004c004c7304 */ /* 0x000e240000202000 */
[----:B0-----:R-:W-:-:S05]  /*b910*/  PRMT R21, R21, 0x5410, R76 ;  /* 0x0000541015157816 */ /* 0x001fca000000004c */
[----:B------:R0:W-:Y:S02]  /*b920*/  STG.E desc[UR12][R14.64+0x60], R21 ;  /* 0x000060150e007986 */ /* 0x0001e4000c10190c */
.L_x_316:
[----:B------:R-:W-:Y:S05]  /*b930*/  BSYNC.RECONVERGENT B0 ;  /* 0x0000000000007941 */ /* 0x000fea0003800200 */
.L_x_314:
        /* <DEDUP_REMOVED lines=15> */
.L_x_318:
[C---:B------:R-:W-:Y:S01]  /*ba30*/  FMUL R78, R0.reuse, R78 ;  /* 0x0000004e004e7220 */ /* 0x040fe20000400000 */
[----:B------:R-:W-:-:S04]  /*ba40*/  FMUL R77, R0, R77 ;  /* 0x0000004d004d7220 */ /* 0x000fc80000400000 */
[----:B0--34-:R-:W-:Y:S08]  /*ba50*/  F2F.BF16.F32 R21, R77 ;  /* 0x0000004d00157304 */ /* 0x019ff00000202000 */
[----:B------:R-:W0:Y:S02]  /*ba60*/  F2F.BF16.F32 R78, R78 ;  /* 0x0000004e004e7304 */ /* 0x000e240000202000 */
[----:B0-----:R-:W-:-:S05]  /*ba70*/  PRMT R21, R21, 0x5410, R78 ;  /* 0x0000541015157816 */ /* 0x001fca000000004e */
[----:B------:R0:W-:Y:S02]  /*ba80*/  STG.E desc[UR12][R18.64+0x60], R21 ;  /* 0x0000601512007986 */ /* 0x0001e4000c10190c */
.L_x_319:
[----:B------:R-:W-:Y:S05]  /*ba90*/  BSYNC.RECONVERGENT B0 ;  /* 0x0000000000007941 */ /* 0x000fea0003800200 */
.L_x_317:
[C---:B0---4-:R-:W-:Y:S01]  /*baa0*/  VIADD R20, R68.reuse, 0x39 ;  /* 0x0000003944147836 */ /* 0x051fe20000000000 */
        /* <DEDUP_REMOVED lines=14> */
[----:B---3--:R-:W-:-:S04]  /*bb90*/  IMAD.IADD R15, R23, 0x1, R20 ;  /* 0x00000001170f7824 */ /* 0x008fc800078e0214 */
[----:B------:R-:W-:Y:S01]  /*bba0*/  F2FP.BF16.F32.PACK_AB R80, RZ, R80 ;  /* 0x00000050ff50723e */ /* 0x000fe200000010ff */
[----:B------:R-:W-:-:S05]  /*bbb0*/  IMAD.WIDE R14, R15, 0x2, R2 ;  /* 0x000000020f0e7825 */ /* 0x000fca00078e0202 */
[----:B------:R0:W-:Y:S01]  /*bbc0*/  STG.E.U16 desc[UR12][R14.64], R80 ;  /* 0x000000500e007986 */ /* 0x0001e2000c10150c */
[----:B------:R-:W-:Y:S05]  /*bbd0*/  BRA `(.L_x_322) ;  /* 0x0000000000187947 */ /* 0x000fea0003800000 */
.L_x_321:
[C---:B------:R-:W-:Y:S01]  /*bbe0*/  FMUL R80, R0.reuse, R80 ;  /* 0x0000005000507220 */ /* 0x040fe20000400000 */
[----:B------:R-:W-:-:S04]  /*bbf0*/  FMUL R79, R0, R79 ;  /* 0x0000004f004f7220 */ /* 0x000fc80000400000 */
[----:B---3--:R-:W-:Y:S08]  /*bc00*/  F2F.BF16.F32 R21, R79 ;  /* 0x0000004f00157304 */ /* 0x008ff00000202000 */
[----:B------:R-:W0:Y:S02]  /*bc10*/  F2F.BF16.F32 R80, R80 ;  /* 0x0000005000507304 */ /* 0x000e240000202000 */
[----:B0-----:R-:W-:-:S05]  /*bc20*/  PRMT R21, R21, 0x5410, R80 ;  /* 0x0000541015157816 */ /* 0x001fca0000000050 */
[----:B------:R4:W-:Y:S02]  /*bc30*/  STG.E desc[UR12][R14.64+0x70], R21 ;  /* 0x000070150e007986 */ /* 0x0009e4000c10190c */
.L_x_322:
[----:B------:R-:W-:Y:S05]  /*bc40*/  BSYNC.RECONVERGENT B0 ;  /* 0x0000000000007941 */ /* 0x000fea0003800200 */
.L_x_320:
[----:B------:R-:W-:Y:S01]  /*bc50*/  ISETP.LT.AND P5, PT, R27, UR6, PT ;  /* 0x000000061b007c0c */ /* 0x000fe2000bfa1270 */
[----:B------:R-:W-:-:S12]  /*bc60*/  BSSY.RECONVERGENT B0, `(.L_x_323) ;  /* 0x0000018000007945 */ /* 0x000fd80003800200 */
[----:B------:R-:W-:Y:S05]  /*bc70*/  @!P4 BRA P5, `(.L_x_324) ;  /* 0x000000000038c947 */ /* 0x000fea0002800000 */
[----:B------:R-:W-:-:S13]  /*bc80*/  ISETP.GE.AND P5, PT, R27, UR6, PT ;  /* 0x000000061b007c0c */ /* 0x000fda000bfa6270 */
[----:B------:R-:W-:Y:S05]  /*bc90*/  @P5 BRA `(.L_x_325) ;  /* 0x0000000000505947 */ /* 0x000fea0003800000 */
[----:B0--34-:R-:W3:Y:S01]  /*bca0*/  LDL.LU R14, [R1] ;  /* 0x00000000010e7983 */ /* 0x019ee20000300800 */
[----:B------:R-:W-:-:S13]  /*bcb0*/  ISETP.GE.AND P5, PT, R36, UR7, PT ;  /* 0x0000000724007c0c */ /* 0x000fda000bfa6270 */
[----:B---3--:R-:W-:-:S05]  /*bcc0*/  @!P5 FMUL R14, R0, R14 ;  /* 0x0000000e000ed220 */ /* 0x008fca0000400000 */
[----:B------:R-:W-:-:S05]  /*bcd0*/  @!P5 F2FP.BF16.F32.PACK_AB R14, RZ, R14 ;  /* 0x0000000eff0ed23e */ /* 0x000fca00000010ff */
[----:B------:R0:W-:Y:S01]  /*bce0*/  @!P5 STG.E.U16 desc[UR12][R18.64+0x70], R14 ;  /* 0x0000700e1200d986 */ /* 0x0001e2000c10150c */
[----:B------:R-:W-:-:S13]  /*bcf0*/  ISETP.GE.AND P5, PT, R20, UR7, PT ;  /* 0x0000000714007c0c */ /* 0x000fda000bfa6270 */
[----:B0-----:R-:W-:Y:S05]  /*bd00*/  @P5 BRA `(.L_x_325) ;  /* 0x0000000000345947 */ /* 0x001fea0003800000 */
[----:B------:R-:W3:Y:S02]  /*bd10*/  LDL.LU R15, [R1+0x4] ;  /* 0x00000400010f7983 */ /* 0x000ee40000300800 */
[----:B---3--:R-:W-:-:S05]  /*bd20*/  FMUL R14, R0, R15 ;  /* 0x0000000f000e7220 */ /* 0x008fca0000400000 */
[----:B------:R-:W-:-:S05]  /*bd30*/  F2FP.BF16.F32.PACK_AB R14, RZ, R14 ;  /* 0x0000000eff0e723e */ /* 0x000fca00000010ff */
[----:B------:R0:W-:Y:S01]  /*bd40*/  STG.E.U16 desc[UR12][R12.64+0x72], R14 ;  /* 0x0000720e0c007986 */ /* 0x0001e2000c10150c */
[----:B------:R-:W-:Y:S05]  /*bd50*/  BRA `(.L_x_325) ;  /* 0x0000000000207947 */ /* 0x000fea0003800000 */
.L_x_324:
[----:B-12---:R-:W0:Y:S04]  /*bd60*/  LDL.LU R13, [R1+0x4] ;  /* 0x00000400010d7983 */ /* 0x006e280000300800 */
[----:B------:R-:W2:Y:S01]  /*bd70*/  LDL.LU R12, [R1] ;  /* 0x00000000010c7983 */ /* 0x000ea20000300800 */
[C---:B0--34-:R-:W-:Y:S01]  /*bd80*/  FMUL R14, R0.reuse, R13 ;  /* 0x0000000d000e7220 */ /* 0x059fe20000400000 */
[----:B--2---:R-:W-:-:S03]  /*bd90*/  FMUL R12, R0, R12 ;  /* 0x0000000c000c7220 */ /* 0x004fc60000400000 */
[----:B------:R-:W-:Y:S08]  /*bda0*/  F2F.BF16.F32 R13, R14 ;  /* 0x0000000e000d7304 */ /* 0x000ff00000202000 */
[----:B------:R-:W0:Y:S02]  /*bdb0*/  F2F.BF16.F32 R12, R12 ;  /* 0x0000000c000c7304 */ /* 0x000e240000202000 */
[----:B0-----:R-:W-:-:S05]  /*bdc0*/  PRMT R13, R12, 0x5410, R13 ;  /* 0x000054100c0d7816 */ /* 0x001fca000000000d */
[----:B------:R0:W-:Y:S02]  /*bdd0*/  STG.E desc[UR12][R18.64+0x70], R13 ;  /* 0x0000700d12007986 */ /* 0x0001e4000c10190c */
.L_x_325:
[----:B------:R-:W-:Y:S05]  /*bde0*/  BSYNC.RECONVERGENT B0 ;  /* 0x0000000000007941 */ /* 0x000fea0003800200 */
.L_x_323:
[----:B0--34-:R-:W-:Y:S01]  /*bdf0*/  VIADD R14, R69, 0x10 ;  /* 0x00000010450e7836 */ /* 0x019fe20000000000 */
[----:B------:R-:W-:Y:S01]  /*be00*/  ISETP.GE.AND P6, PT, R4, UR7, PT ;  /* 0x0000000704007c0c */ /* 0x000fe2000bfc6270 */
[----:B------:R-:W-:Y:S02]  /*be10*/  BSSY.RECONVERGENT B0, `(.L_x_326) ;  /* 0x0000017000007945 */ /* 0x000fe40003800200 */
[C---:B------:R-:W-:Y:S01]  /*be20*/  IMAD R15, R14.reuse, UR7, RZ ;  /* 0x000000070e0f7c24 */ /* 0x040fe2000f8e02ff */
[----:B------:R-:W-:-:S03]  /*be30*/  ISETP.LT.AND P5, PT, R14, UR6, PT ;  /* 0x000000060e007c0c */ /* 0x000fc6000bfa1270 */
[----:B-12---:R-:W-:-:S04]  /*be40*/  IMAD.IADD R13, R68, 0x1, R15 ;  /* 0x00000001440d7824 */ /* 0x006fc800078e020f */
[----:B------:R-:W-:-:S06]  /*be50*/  IMAD.WIDE R12, R13, 0x2, R2 ;  /* 0x000000020d0c7825 */ /* 0x000fcc00078e0202 */
        /* <DEDUP_REMOVED lines=12> */
.L_x_327:
[C---:B------:R-:W-:Y:S01]  /*bf20*/  FMUL R16, R0.reuse, R16 ;  /* 0x0000001000107220 */ /* 0x040fe20000400000 */
[----:B------:R-:W-:-:S04]  /*bf30*/  FMUL R8, R0, R8 ;  /* 0x0000000800087220 */ /* 0x000fc80000400000 */
[----:B------:R-:W-:Y:S08]  /*bf40*/  F2F.BF16.F32 R19, R8 ;  /* 0x0000000800137304 */ /* 0x000ff00000202000 */
[----:B------:R-:W0:Y:S02]  /*bf50*/  F2F.BF16.F32 R16, R16 ;  /* 0x0000001000107304 */ /* 0x000e240000202000 */
[----:B0-----:R-:W-:-:S05]  /*bf60*/  PRMT R19, R16, 0x5410, R19 ;  /* 0x0000541010137816 */ /* 0x001fca0000000013 */
[----:B------:R0:W-:Y:S02]  /*bf70*/  STG.E desc[UR12][R12.64], R19 ;  /* 0x000000130c007986 */ /* 0x0001e4000c10190c */
.L_x_328:
[----:B------:R-:W-:Y:S05]  /*bf80*/  BSYNC.RECONVERGENT B0 ;  /* 0x0000000000007941 */ /* 0x000fea0003800200 */
.L_x_326:
[----:B------:R-:W-:Y:S01]  /*bf90*/  VIADD R69, R69, 0x18 ;  /* 0x0000001845457836 */ /* 0x000fe20000000000 */
[----:B------:R-:W-:Y:S03]  /*bfa0*/  BSSY.RECONVERGENT B0, `(.L_x_329) ;  /* 0x0000017000007945 */ /* 0x000fe60003800200 */
[C---:B0-----:R-:W-:Y:S01]  /*bfb0*/  IMAD R19, R69.reuse, UR7, RZ ;  /* 0x0000000745137c24 */ /* 0x041fe2000f8e02ff */
[----:B------:R-:W-:-:S03]  /*bfc0*/  ISETP.LT.AND P5, PT, R69, UR6, PT ;  /* 0x0000000645007c0c */ /* 0x000fc6000bfa1270 */
[----:B------:R-:W-:-:S04]  /*bfd0*/  IMAD.IADD R21, R68, 0x1, R19 ;  /* 0x0000000144157824 */ /* 0x000fc800078e0213 */
        /* <DEDUP_REMOVED lines=13> */
.L_x_330:
[C---:B------:R-:W-:Y:S01]  /*c0b0*/  FMUL R4, R0.reuse, R7 ;  /* 0x0000000700047220 */ /* 0x040fe20000400000 */
[----:B------:R-:W-:-:S04]  /*c0c0*/  FMUL R6, R0, R6 ;  /* 0x0000000600067220 */ /* 0x000fc80000400000 */
[----:B------:R-:W-:Y:S08]  /*c0d0*/  F2F.BF16.F32 R7, R6 ;  /* 0x0000000600077304 */ /* 0x000ff00000202000 */
[----:B------:R-:W0:Y:S02]  /*c0e0*/  F2F.BF16.F32 R4, R4 ;  /* 0x0000000400047304 */ /* 0x000e240000202000 */
[----:B0-----:R-:W-:-:S05]  /*c0f0*/  PRMT R7, R4, 0x5410, R7 ;  /* 0x0000541004077816 */ /* 0x001fca0000000007 */
[----:B------:R0:W-:Y:S02]  /*c100*/  STG.E desc[UR12][R2.64], R7 ;  /* 0x0000000702007986 */ /* 0x0001e4000c10190c */
.L_x_331:
[----:B------:R-:W-:Y:S05]  /*c110*/  BSYNC.RECONVERGENT B0 ;  /* 0x0000000000007941 */ /* 0x000fea0003800200 */
.L_x_329:
[----:B------:R-:W-:Y:S01]  /*c120*/  IADD3 R4, P0, PT, R68, R15, RZ ;  /* 0x0000000f44047210 */ /* 0x000fe20007f1e0ff */
[----:B------:R-:W-:Y:S01]  /*c130*/  BSSY.RECONVERGENT B0, `(.L_x_332) ;  /* 0x0000019000007945 */ /* 0x000fe20003800200 */
[----:B------:R-:W-:Y:S02]  /*c140*/  ISETP.GE.AND P5, PT, R17, UR7, PT ;  /* 0x0000000711007c0c */ /* 0x000fe4000bfa6270 */
[----:B------:R-:W-:Y:S02]  /*c150*/  LEA.HI.X.SX32 R15, R15, R22, 0x1, P0 ;  /* 0x000000160f0f7211 */ /* 0x000fe400000f0eff */
[----:B----4-:R-:W-:-:S04]  /*c160*/  LEA R6, P0, R4, UR4, 0x1 ;  /* 0x0000000404067c11 */ /* 0x010fc8000f8008ff */
[----:B0--3--:R-:W-:Y:S02]  /*c170*/  LEA.HI.X R7, R4, UR5, R15, 0x1, P0 ;  /* 0x0000000504077c11 */ /* 0x009fe400080f0c0f */
[----:B------:R-:W-:-:S13]  /*c180*/  ISETP.LT.AND P0, PT, R14, UR6, PT ;  /* 0x000000060e007c0c */ /* 0x000fda000bf01270 */
        /* <DEDUP_REMOVED lines=8> */
[----:B---3--:R-:W-:Y:S05]  /*c210*/  @P0 BRA `(.L_x_334) ;  /* 0x0000000000280947 */ /* 0x008fea0003800000 */
[----:B------:R-:W-:-:S05]  /*c220*/  FMUL R9, R0, R9 ;  /* 0x0000000900097220 */ /* 0x000fca0000400000 */
[----:B------:R-:W-:-:S05]  /*c230*/  F2FP.BF16.F32.PACK_AB R9, RZ, R9 ;  /* 0x00000009ff09723e */ /* 0x000fca00000010ff */
[----:B------:R3:W-:Y:S01]  /*c240*/  STG.E.U16 desc[UR12][R12.64+0x12], R9 ;  /* 0x000012090c007986 */ /* 0x0007e2000c10150c */
[----:B------:R-:W-:Y:S05]  /*c250*/  BRA `(.L_x_334) ;  /* 0x0000000000187947 */ /* 0x000fea0003800000 */
.L_x_333:
[C---:B------:R-:W-:Y:S01]  /*c260*/  FMUL R11, R0.reuse, R11 ;  /* 0x0000000b000b7220 */ /* 0x040fe20000400000 */
[----:B------:R-:W-:-:S05]  /*c270*/  FMUL R4, R0, R9 ;  /* 0x0000000900047220 */ /* 0x000fca0000400000 */
[----:B------:R-:W-:Y:S08]  /*c280*/  F2F.BF16.F32 R11, R11 ;  /* 0x0000000b000b7304 */ /* 0x000ff00000202000 */
[----:B------:R-:W0:Y:S02]  /*c290*/  F2F.BF16.F32 R4, R4 ;  /* 0x0000000400047304 */ /* 0x000e240000202000 */
[----:B0-----:R-:W-:-:S05]  /*c2a0*/  PRMT R9, R11, 0x5410, R4 ;  /* 0x000054100b097816 */ /* 0x001fca0000000004 */
[----:B------:R0:W-:Y:S02]  /*c2b0*/  STG.E desc[UR12][R6.64+0x10], R9 ;  /* 0x0000100906007986 */ /* 0x0001e4000c10190c */
.L_x_334:
[----:B------:R-:W-:Y:S05]  /*c2c0*/  BSYNC.RECONVERGENT B0 ;  /* 0x0000000000007941 */ /* 0x000fea0003800200 */
.L_x_332:
[----:B------:R-:W-:Y:S01]  /*c2d0*/  IADD3 R68, P0, PT, R68, R19, RZ ;  /* 0x0000001344447210 */ /* 0x000fe20007f1e0ff */
[----:B------:R-:W-:Y:S03]  /*c2e0*/  BSSY.RECONVERGENT B0, `(.L_x_335) ;  /* 0x0000018000007945 */ /* 0x000fe60003800200 */
[----:B------:R-:W-:Y:S02]  /*c2f0*/  LEA.HI.X.SX32 R19, R19, R22, 0x1, P0 ;  /* 0x0000001613137211 */ /* 0x000fe400000f0eff */
[----:B--2---:R-:W-:-:S04]  /*c300*/  LEA R8, P0, R68, UR4, 0x1 ;  /* 0x0000000444087c11 */ /* 0x004fc8000f8008ff */
        /* <DEDUP_REMOVED lines=15> */
.L_x_336:
[C---:B------:R-:W-:Y:S01]  /*c400*/  FMUL R4, R0.reuse, R5 ;  /* 0x0000000500047220 */ /* 0x040fe20000400000 */
[----:B------:R-:W-:-:S04]  /*c410*/  FMUL R10, R0, R10 ;  /* 0x0000000a000a7220 */ /* 0x000fc80000400000 */
[----:B------:R-:W-:Y:S08]  /*c420*/  F2F.BF16.F32 R5, R10 ;  /* 0x0000000a00057304 */ /* 0x000ff00000202000 */
[----:B------:R-:W0:Y:S02]  /*c430*/  F2F.BF16.F32 R4, R4 ;  /* 0x0000000400047304 */ /* 0x000e240000202000 */
[----:B0-----:R-:W-:-:S05]  /*c440*/  PRMT R5, R4, 0x5410, R5 ;  /* 0x0000541004057816 */ /* 0x001fca0000000005 */
[----:B------:R0:W-:Y:S02]  /*c450*/  STG.E desc[UR12][R8.64+0x10], R5 ;  /* 0x0000100508007986 */ /* 0x0001e4000c10190c */
.L_x_337:
[----:B------:R-:W-:Y:S05]  /*c460*/  BSYNC.RECONVERGENT B0 ;  /* 0x0000000000007941 */ /* 0x000fea0003800200 */
.L_x_335:
[----:B------:R-:W-:Y:S01]  /*c470*/  ISETP.GE.AND P5, PT, R24, UR7, PT ;  /* 0x0000000718007c0c */ /* 0x000fe2000bfa6270 */
[----:B------:R-:W-:Y:S01]  /*c480*/  BSSY.RECONVERGENT B0, `(.L_x_338) ;  /* 0x0000015000007945 */ /* 0x000fe20003800200 */
        /* <DEDUP_REMOVED lines=14> */
.L_x_339:
[C---:B------:R-:W-:Y:S01]  /*c570*/  FMUL R92, R0.reuse, R92 ;  /* 0x0000005c005c7220 */ /* 0x040fe20000400000 */
[----:B------:R-:W-:-:S04]  /*c580*/  FMUL R90, R0, R90 ;  /* 0x0000005a005a7220 */ /* 0x000fc80000400000 */
[----:B0-----:R-:W-:Y:S08]  /*c590*/  F2F.BF16.F32 R5, R90 ;  /* 0x0000005a00057304 */ /* 0x001ff00000202000 */
[----:B------:R-:W0:Y:S02]  /*c5a0*/  F2F.BF16.F32 R92, R92 ;  /* 0x0000005c005c7304 */ /* 0x000e240000202000 */
[----:B0-----:R-:W-:-:S05]  /*c5b0*/  PRMT R5, R5, 0x5410, R92 ;  /* 0x0000541005057816 */ /* 0x001fca000000005c */
[----:B------:R0:W-:Y:S02]  /*c5c0*/  STG.E desc[UR12][R6.64+0x20], R5 ;  /* 0x0000200506007986 */ /* 0x0001e4000c10190c */
.L_x_340:
[----:B------:R-:W-:Y:S05]  /*c5d0*/  BSYNC.RECONVERGENT B0 ;  /* 0x0000000000007941 */ /* 0x000fea0003800200 */
.L_x_338:
        /* <DEDUP_REMOVED lines=11> */
[----:B------:R-:W-:-:S05]  /*c690*/  FMUL R94, R0, R94 ;  /* 0x0000005e005e7220 */ /* 0x000fca0000400000 */
[----:B------:R-:W-:-:S05]  /*c6a0*/  F2FP.BF16.F32.PACK_AB R94, RZ, R94 ;  /* 0x0000005eff5e723e */ /* 0x000fca00000010ff */
[----:B------:R4:W-:Y:S01]  /*c6b0*/  STG.E.U16 desc[UR12][R2.64+0x22], R94 ;  /* 0x0000225e02007986 */ /* 0x0009e2000c10150c */
[----:B------:R-:W-:Y:S05]  /*c6c0*/  BRA `(.L_x_343) ;  /* 0x0000000000187947 */ /* 0x000fea0003800000 */
.L_x_342:
[C---:B------:R-:W-:Y:S01]  /*c6d0*/  FMUL R94, R0.reuse, R94 ;  /* 0x0000005e005e7220 */ /* 0x040fe20000400000 */
[----:B------:R-:W-:-:S04]  /*c6e0*/  FMUL R93, R0, R93 ;  /* 0x0000005d005d7220 */ /* 0x000fc80000400000 */
[----:B0-----:R-:W-:Y:S08]  /*c6f0*/  F2F.BF16.F32 R5, R93 ;  /* 0x0000005d00057304 */ /* 0x001ff00000202000 */
[----:B------:R-:W0:Y:S02]  /*c700*/  F2F.BF16.F32 R94, R94 ;  /* 0x0000005e005e7304 */ /* 0x000e240000202000 */
[----:B0-----:R-:W-:-:S05]  /*c710*/  PRMT R5, R5, 0x5410, R94 ;  /* 0x0000541005057816 */ /* 0x001fca000000005e */
[----:B------:R0:W-:Y:S02]  /*c720*/  STG.E desc[UR12][R8.64+0x20], R5 ;  /* 0x0000200508007986 */ /* 0x0001e4000c10190c */
.L_x_343:
[----:B------:R-:W-:Y:S05]  /*c730*/  BSYNC.RECONVERGENT B0 ;  /* 0x0000000000007941 */ /* 0x000fea0003800200 */
.L_x_341:
        /* <DEDUP_REMOVED lines=16> */
.L_x_345:
[C---:B------:R-:W-:Y:S01]  /*c840*/  FMUL R96, R0.reuse, R96 ;  /* 0x0000006000607220 */ /* 0x040fe20000400000 */
[----:B------:R-:W-:-:S03]  /*c850*/  FMUL R97, R0, R97 ;  /* 0x0000006100617220 */ /* 0x000fc60000400000 */
[----:B0-----:R-:W-:Y:S08]  /*c860*/  F2F.BF16.F32 R5, R96 ;  /* 0x0000006000057304 */ /* 0x001ff00000202000 */
[----:B------:R-:W0:Y:S02]  /*c870*/  F2F.BF16.F32 R4, R97 ;  /* 0x0000006100047304 */ /* 0x000e240000202000 */
[----:B0-----:R-:W-:-:S05]  /*c880*/  PRMT R5, R5, 0x5410, R4 ;  /* 0x0000541005057816 */ /* 0x001fca0000000004 */
[----:B------:R0:W-:Y:S02]  /*c890*/  STG.E desc[UR12][R6.64+0x30], R5 ;  /* 0x0000300506007986 */ /* 0x0001e4000c10190c */
.L_x_346:
[----:B------:R-:W-:Y:S05]  /*c8a0*/  BSYNC.RECONVERGENT B0 ;  /* 0x0000000000007941 */ /* 0x000fea0003800200 */
.L_x_344:
        /* <DEDUP_REMOVED lines=15> */
.L_x_348:
[C---:B------:R-:W-:Y:S01]  /*c9a0*/  FMUL R118, R0.reuse, R118 ;  /* 0x0000007600767220 */ /* 0x040fe20000400000 */
[----:B------:R-:W-:-:S04]  /*c9b0*/  FMUL R116, R0, R116 ;  /* 0x0000007400747220 */ /* 0x000fc80000400000 */
[----:B0-----:R-:W-:Y:S08]  /*c9c0*/  F2F.BF16.F32 R5, R116 ;  /* 0x0000007400057304 */ /* 0x001ff00000202000 */
[----:B------:R-:W0:Y:S02]  /*c9d0*/  F2F.BF16.F32 R118, R118 ;  /* 0x0000007600767304 */ /* 0x000e240000202000 */
[----:B0-----:R-:W-:-:S05]  /*c9e0*/  PRMT R5, R5, 0x5410, R118 ;  /* 0x0000541005057816 */ /* 0x001fca0000000076 */
[----:B------:R0:W-:Y:S02]  /*c9f0*/  STG.E desc[UR12][R8.64+0x30], R5 ;  /* 0x0000300508007986 */ /* 0x0001e4000c10190c */
.L_x_349:
[----:B------:R-:W-:Y:S05]  /*ca00*/  BSYNC.RECONVERGENT B0 ;  /* 0x0000000000007941 */ /* 0x000fea0003800200 */
.L_x_347:
        /* <DEDUP_REMOVED lines=15> */
.L_x_351:
[C---:B------:R-:W-:Y:S01]  /*cb00*/  FMUL R120, R0.reuse, R120 ;  /* 0x0000007800787220 */ /* 0x040fe20000400000 */
[----:B------:R-:W-:-:S03]  /*cb10*/  FMUL R99, R0, R99 ;  /* 0x0000006300637220 */ /* 0x000fc60000400000 */
[----:B0-----:R-:W-:Y:S08]  /*cb20*/  F2F.BF16.F32 R5, R120 ;  /* 0x0000007800057304 */ /* 0x001ff00000202000 */
[----:B------:R-:W0:Y:S02]  /*cb30*/  F2F.BF16.F32 R4, R99 ;  /* 0x0000006300047304 */ /* 0x000e240000202000 */
[----:B0-----:R-:W-:-:S05]  /*cb40*/  PRMT R5, R5, 0x5410, R4 ;  /* 0x0000541005057816 */ /* 0x001fca0000000004 */
[----:B------:R0:W-:Y:S02]  /*cb50*/  STG.E desc[UR12][R6.64+0x40], R5 ;  /* 0x0000400506007986 */ /* 0x0001e4000c10190c */
.L_x_352:
[----:B------:R-:W-:Y:S05]  /*cb60*/  BSYNC.RECONVERGENT B0 ;  /* 0x0000000000007941 */ /* 0x000fea0003800200 */
.L_x_350:
        /* <DEDUP_REMOVED lines=15> */
.L_x_354:
[C---:B------:R-:W-:Y:S01]  /*cc60*/  FMUL R102, R0.reuse, R102 ;  /* 0x0000006600667220 */ /* 0x040fe20000400000 */
[----:B------:R-:W-:-:S04]  /*cc70*/  FMUL R100, R0, R100 ;  /* 0x0000006400647220 */ /* 0x000fc80000400000 */
[----:B0-----:R-:W-:Y:S08]  /*cc80*/  F2F.BF16.F32 R5, R100 ;  /* 0x0000006400057304 */ /* 0x001ff00000202000 */
[----:B------:R-:W0:Y:S02]  /*cc90*/  F2F.BF16.F32 R102, R102 ;  /* 0x0000006600667304 */ /* 0x000e240000202000 */
[----:B0-----:R-:W-:-:S05]  /*cca0*/  PRMT R5, R5, 0x5410, R102 ;  /* 0x0000541005057816 */ /* 0x001fca0000000066 */
[----:B------:R0:W-:Y:S02]  /*ccb0*/  STG.E desc[UR12][R8.64+0x40], R5 ;  /* 0x0000400508007986 */ /* 0x0001e4000c10190c */
.L_x_355:
[----:B------:R-:W-:Y:S05]  /*ccc0*/  BSYNC.RECONVERGENT B0 ;  /* 0x0000000000007941 */ /* 0x000fea0003800200 */
.L_x_353:
        /* <DEDUP_REMOVED lines=15> */
.L_x_357:
[C---:B------:R-:W-:Y:S01]  /*cdc0*/  FMUL R121, R0.reuse, R121 ;  /* 0x0000007900797220 */ /* 0x040fe20000400000 */
[----:B------:R-:W-:-:S03]  /*cdd0*/  FMUL R123, R0, R123 ;  /* 0x0000007b007b7220 */ /* 0x000fc60000400000 */
[----:B0-----:R-:W-:Y:S08]  /*cde0*/  F2F.BF16.F32 R5, R121 ;  /* 0x0000007900057304 */ /* 0x001ff00000202000 */
[----:B------:R-:W0:Y:S02]  /*cdf0*/  F2F.BF16.F32 R4, R123 ;  /* 0x0000007b00047304 */ /* 0x000e240000202000 */
[----:B0-----:R-:W-:-:S05]  /*ce00*/  PRMT R5, R5, 0x5410, R4 ;  /* 0x0000541005057816 */ /* 0x001fca0000000004 */
[----:B------:R0:W-:Y:S02]  /*ce10*/  STG.E desc[UR12][R6.64+0x50], R5 ;  /* 0x0000500506007986 */ /* 0x0001e4000c10190c */
.L_x_358:
[----:B------:R-:W-:Y:S05]  /*ce20*/  BSYNC.RECONVERGENT B0 ;  /* 0x0000000000007941 */ /* 0x000fea0003800200 */
.L_x_356:
        /* <DEDUP_REMOVED lines=15> */
.L_x_360:
[C---:B------:R-:W-:Y:S01]  /*cf20*/  FMUL R101, R0.reuse, R101 ;  /* 0x0000006500657220 */ /* 0x040fe20000400000 */
[----:B------:R-:W-:-:S03]  /*cf30*/  FMUL R95, R0, R95 ;  /* 0x0000005f005f7220 */ /* 0x000fc60000400000 */
[----:B0-----:R-:W-:Y:S08]  /*cf40*/  F2F.BF16.F32 R5, R101 ;  /* 0x0000006500057304 */ /* 0x001ff00000202000 */
[----:B------:R-:W0:Y:S02]  /*cf50*/  F2F.BF16.F32 R4, R95 ;  /* 0x0000005f00047304 */ /* 0x000e240000202000 */
[----:B0-----:R-:W-:-:S05]  /*cf60*/  PRMT R5, R5, 0x5410, R4 ;  /* 0x0000541005057816 */ /* 0x001fca0000000004 */
[----:B------:R0:W-:Y:S02]  /*cf70*/  STG.E desc[UR12][R8.64+0x50], R5 ;  /* 0x0000500508007986 */ /* 0x0001e4000c10190c */
.L_x_361:
[----:B------:R-:W-:Y:S05]  /*cf80*/  BSYNC.RECONVERGENT B0 ;  /* 0x0000000000007941 */ /* 0x000fea0003800200 */
.L_x_359:
        /* <DEDUP_REMOVED lines=15> */
.L_x_363:
[C---:B------:R-:W-:Y:S01]  /*d080*/  FMUL R72, R0.reuse, R72 ;  /* 0x0000004800487220 */ /* 0x040fe20000400000 */
[----:B------:R-:W-:-:S04]  /*d090*/  FMUL R98, R0, R98 ;  /* 0x0000006200627220 */ /* 0x000fc80000400000 */
[----:B0-----:R-:W-:Y:S08]  /*d0a0*/  F2F.BF16.F32 R5, R98 ;  /* 0x0000006200057304 */ /* 0x001ff00000202000 */
[----:B------:R-:W0:Y:S02]  /*d0b0*/  F2F.BF16.F32 R72, R72 ;  /* 0x0000004800487304 */ /* 0x000e240000202000 */
[----:B0-----:R-:W-:-:S05]  /*d0c0*/  PRMT R5, R5, 0x5410, R72 ;  /* 0x0000541005057816 */ /* 0x001fca0000000048 */
[----:B------:R0:W-:Y:S02]  /*d0d0*/  STG.E desc[UR12][R6.64+0x60], R5 ;  /* 0x0000600506007986 */ /* 0x0001e4000c10190c */
.L_x_364:
[----:B------:R-:W-:Y:S05]  /*d0e0*/  BSYNC.RECONVERGENT B0 ;  /* 0x0000000000007941 */ /* 0x000fea0003800200 */
.L_x_362:
        /* <DEDUP_REMOVED lines=15> */
.L_x_366:
[C---:B------:R-:W-:Y:S01]  /*d1e0*/  FMUL R86, R0.reuse, R86 ;  /* 0x0000005600567220 */ /* 0x040fe20000400000 */
[----:B------:R-:W-:-:S04]  /*d1f0*/  FMUL R73, R0, R73 ;  /* 0x0000004900497220 */ /* 0x000fc80000400000 */
[----:B0-----:R-:W-:Y:S08]  /*d200*/  F2F.BF16.F32 R5, R73 ;  /* 0x0000004900057304 */ /* 0x001ff00000202000 */
[----:B------:R-:W0:Y:S02]  /*d210*/  F2F.BF16.F32 R86, R86 ;  /* 0x0000005600567304 */ /* 0x000e240000202000 */
[----:B0-----:R-:W-:-:S05]  /*d220*/  PRMT R5, R5, 0x5410, R86 ;  /* 0x0000541005057816 */ /* 0x001fca0000000056 */
[----:B------:R0:W-:Y:S02]  /*d230*/  STG.E desc[UR12][R8.64+0x60], R5 ;  /* 0x0000600508007986 */ /* 0x0001e4000c10190c */
.L_x_367:
[----:B------:R-:W-:Y:S05]  /*d240*/  BSYNC.RECONVERGENT B0 ;  /* 0x0000000000007941 */ /* 0x000fea0003800200 */
.L_x_365:
        /* <DEDUP_REMOVED lines=15> */
.L_x_369:
[C---:B------:R-:W-:Y:S01]  /*d340*/  FMUL R91, R0.reuse, R91 ;  /* 0x0000005b005b7220 */ /* 0x040fe20000400000 */
[----:B------:R-:W-:-:S03]  /*d350*/  FMUL R87, R0, R87 ;  /* 0x0000005700577220 */ /* 0x000fc60000400000 */
[----:B0-----:R-:W-:Y:S08]  /*d360*/  F2F.BF16.F32 R5, R91 ;  /* 0x0000005b00057304 */ /* 0x001ff00000202000 */
[----:B------:R-:W0:Y:S02]  /*d370*/  F2F.BF16.F32 R4, R87 ;  /* 0x0000005700047304 */ /* 0x000e240000202000 */
[----:B0-----:R-:W-:-:S05]  /*d380*/  PRMT R5, R5, 0x5410, R4 ;  /* 0x0000541005057816 */ /* 0x001fca0000000004 */
[----:B------:R0:W-:Y:S02]  /*d390*/  STG.E desc[UR12][R6.64+0x70], R5 ;  /* 0x0000700506007986 */ /* 0x0001e4000c10190c */
.L_x_370:
[----:B------:R-:W-:Y:S05]  /*d3a0*/  BSYNC.RECONVERGENT B0 ;  /* 0x0000000000007941 */ /* 0x000fea0003800200 */
.L_x_368:
[----:B------:R-:W-:-:S13]  /*d3b0*/  ISETP.LT.AND P0, PT, R69, UR6, PT ;  /* 0x0000000645007c0c */ /* 0x000fda000bf01270 */
[----:B------:R-:W-:Y:S05]  /*d3c0*/  @!P4 BRA P0, `(.L_x_371) ;  /* 0x000000000030c947 */ /* 0x000fea0000000000 */
[----:B------:R-:W-:-:S13]  /*d3d0*/  ISETP.GE.AND P0, PT, R69, UR6, PT ;  /* 0x0000000645007c0c */ /* 0x000fda000bf06270 */
[----:B------:R-:W-:Y:S05]  /*d3e0*/  @P0 EXIT ;  /* 0x000000000000094d */ /* 0x000fea0003800000 */
[----:B------:R-:W-:Y:S02]  /*d3f0*/  ISETP.GE.AND P0, PT, R36, UR7, PT ;  /* 0x0000000724007c0c */ /* 0x000fe4000bf06270 */
[----:B------:R-:W-:-:S11]  /*d400*/  ISETP.GE.AND P1, PT, R20, UR7, PT ;  /* 0x0000000714007c0c */ /* 0x000fd6000bf26270 */
[----:B------:R-:W-:-:S05]  /*d410*/  @!P0 FMUL R88, R0, R88 ;  /* 0x0000005800588220 */ /* 0x000fca0000400000 */
[----:B------:R-:W-:-:S05]  /*d420*/  @!P0 F2FP.BF16.F32.PACK_AB R88, RZ, R88 ;  /* 0x00000058ff58823e */ /* 0x000fca00000010ff */
[----:B------:R0:W-:Y:S01]  /*d430*/  @!P0 STG.E.U16 desc[UR12][R8.64+0x70], R88 ;  /* 0x0000705808008986 */ /* 0x0001e2000c10150c */
[----:B------:R-:W-:Y:S05]  /*d440*/  @P1 EXIT ;  /* 0x000000000000194d */ /* 0x000fea0003800000 */
[----:B------:R-:W-:-:S05]  /*d450*/  FMUL R0, R0, R89 ;  /* 0x0000005900007220 */ /* 0x000fca0000400000 */
[----:B------:R-:W-:-:S05]  /*d460*/  F2FP.BF16.F32.PACK_AB R0, RZ, R0 ;  /* 0x00000000ff00723e */ /* 0x000fca00000010ff */
[----:B------:R-:W-:Y:S01]  /*d470*/  STG.E.U16 desc[UR12][R2.64+0x72], R0 ;  /* 0x0000720002007986 */ /* 0x000fe2000c10150c */
[----:B------:R-:W-:Y:S05]  /*d480*/  EXIT ;  /* 0x000000000000794d */ /* 0x000fea0003800000 */
.L_x_371:
[C---:B------:R-:W-:Y:S01]  /*d490*/  FMUL R88, R0.reuse, R88 ;  /* 0x0000005800587220 */ /* 0x040fe20000400000 */
[----:B------:R-:W-:-:S03]  /*d4a0*/  FMUL R0, R0, R89 ;  /* 0x0000005900007220 */ /* 0x000fc60000400000 */
[----:B0-2-4-:R-:W-:Y:S08]  /*d4b0*/  F2F.BF16.F32 R3, R88 ;  /* 0x0000005800037304 */ /* 0x015ff00000202000 */
[----:B------:R-:W0:Y:S02]  /*d4c0*/  F2F.BF16.F32 R0, R0 ;  /* 0x0000000000007304 */ /* 0x000e240000202000 */
[----:B0-----:R-:W-:-:S05]  /*d4d0*/  PRMT R3, R3, 0x5410, R0 ;  /* 0x0000541003037816 */ /* 0x001fca0000000000 */
[----:B------:R-:W-:Y:S01]  /*d4e0*/  STG.E desc[UR12][R8.64+0x70], R3 ;  /* 0x0000700308007986 */ /* 0x000fe2000c10190c */
[----:B------:R-:W-:Y:S05]  /*d4f0*/  EXIT ;  /* 0x000000000000794d */ /* 0x000fea0003800000 */
.L_x_372:
[----:B------:R-:W-:-:S00]  /*d500*/  BRA `(.L_x_372) ;  /* 0xfffffffc00fc7947 */ /* 0x000fc0000383ffff */
[----:B------:R-:W-:-:S00]  /*d510*/  NOP ;  /* 0x0000000000007918 */ /* 0x000fc00000000000 */
        /* <DEDUP_REMOVED lines=14> */
.L_x_373:


//--------------------- .nv.shared._ZN8pygpukit3ops10w8a16_gemm23w8a16_gemm_kernel_fp8tcEPK13__nv_bfloat16PKhS4_PS2_iiii --------------------------
	.section	.nv.shared._ZN8pygpukit3ops10w8a16_gemm23w8a16_gemm_kernel_fp8tcEPK13__nv_bfloat16PKhS4_PS2_iiii,"aw",@nobits
	.sectionflags	@""
	.align	4
.nv.shared._ZN8pygpukit3ops10w8a16_gemm23w8a16_gemm_kernel_fp8tcEPK13__nv_bfloat16PKhS4_PS2_iiii:
	.zero		41992


//--------------------- .nv.shared.reserved.0     --------------------------
	.section	.nv.shared.reserved.0,"aw",@nobits
	.weak		__nv_reservedSMEM_offset_0_alias
	.size		__nv_reservedSMEM_offset_0_alias, 0, 64
	.other		__nv_reservedSMEM_offset_0_alias,@"STO_CUDA_RESERVED_SHARED STV_DEFAULT"
__nv_reservedSMEM_offset_0_alias:
	.zero		0
	.zero		64


//--------------------- .nv.constant0._ZN8pygpukit3ops10w8a16_gemm23w8a16_gemm_kernel_fp8tcEPK13__nv_bfloat16PKhS4_PS2_iiii --------------------------
	.section	.nv.constant0._ZN8pygpukit3ops10w8a16_gemm23w8a16_gemm_kernel_fp8tcEPK13__nv_bfloat16PKhS4_PS2_iiii,"a",@progbits
	.sectionflags	@""
	.align	4
.nv.constant0._ZN8pygpukit3ops10w8a16_gemm23w8a16_gemm_kernel_fp8tcEPK13__nv_bfloat16PKhS4_PS2_iiii:
	.zero		944


//--------------------- SYMBOLS --------------------------

	.type		.nv.reservedSmem.offset0,@object
	.size		.nv.reservedSmem.offset0,0x4
	.type		.nv.reservedSmem.cap,@object
	.size		.nv.reservedSmem.cap,0x4
